// auto-generated by cutlass_sweep.gemm — config: {"arch": "sm_100", "cluster_m": 1, "cluster_n": 1, "dtype": "fp16", "dtype_b": "fp16", "layout": "tt", "stages": 0, "tile_k": 32, "tile_m": 64, "tile_n": 128}
#include "cutlass/cutlass.h"
#include "cutlass/gemm/collective/collective_builder.hpp"
#include "cutlass/gemm/device/gemm_universal_adapter.h"
#include "cutlass/gemm/kernel/gemm_universal.hpp"
#include "cutlass/epilogue/collective/collective_builder.hpp"

using ElemA = cutlass::half_t;
using ElemB = cutlass::half_t;
using ElemCD = cutlass::half_t;
using Acc  = float;
using TileShape    = cute::Shape<cute::_64, cute::_128, cute::_32>;
using ClusterShape = cute::Shape<cute::_1, cute::_1, cute::_1>;

using CollectiveEpilogue = typename cutlass::epilogue::collective::CollectiveBuilder<
    cutlass::arch::Sm100, cutlass::arch::OpClassTensorOp,
    TileShape, ClusterShape,
    cutlass::epilogue::collective::EpilogueTileAuto,
    Acc, Acc,
    ElemCD, cutlass::layout::RowMajor, 128 / cutlass::sizeof_bits<ElemCD>::value,
    ElemCD, cutlass::layout::RowMajor, 128 / cutlass::sizeof_bits<ElemCD>::value,
    cutlass::epilogue::collective::EpilogueScheduleAuto
  >::CollectiveOp;

using CollectiveMainloop = typename cutlass::gemm::collective::CollectiveBuilder<
    cutlass::arch::Sm100, cutlass::arch::OpClassTensorOp,
    ElemA, cutlass::layout::ColumnMajor, 128 / cutlass::sizeof_bits<ElemA>::value,
    ElemB, cutlass::layout::ColumnMajor, 128 / cutlass::sizeof_bits<ElemB>::value,
    Acc,
    TileShape, ClusterShape,
    cutlass::gemm::collective::StageCountAutoCarveout<static_cast<int>(sizeof(typename CollectiveEpilogue::SharedStorage))>,
    cutlass::gemm::collective::KernelScheduleAuto
  >::CollectiveOp;

using GemmKernel = cutlass::gemm::kernel::GemmUniversal<
    cute::Shape<int,int,int,int>,
    CollectiveMainloop,
    CollectiveEpilogue
>;
using Gemm = cutlass::gemm::device::GemmUniversalAdapter<GemmKernel>;

// Force the device kernel symbol into the cubin without needing a host main.
auto* _anchor = &cutlass::device_kernel<GemmKernel>;


// ===== COMPILED SASS (sm_100a) =====

	.target	sm_100a

	.elftype	@"ET_EXEC"


//--------------------- .note.nv.tkinfo           --------------------------
	.section	.note.nv.tkinfo,"",@"SHT_NOTE"
	.sectionflags	@"SHF_NOTE_NV_TKINFO"
	.tkinfo
        /*0018*/ 	.word	0x00000002
        /*0030*/ 	.string	""
        /*0030*/ 	.string	"ptxas"
        /*0030*/ 	.string	"Cuda compilation tools, release 13.0, V13.0.88"
        /*0030*/ 	.string	"Build cuda_13.0.r13.0/compiler.36424714_0"
        /*0030*/ 	.string	"-arch sm_100a -m 64 "



//--------------------- .note.nv.cuinfo           --------------------------
	.section	.note.nv.cuinfo,"",@"SHT_NOTE"
	.sectionflags	@"SHF_NOTE_NV_CUINFO"
        /*0018*/ 	.short	0x0002
        /*001a*/ 	.short	0x0064
        /*001c*/ 	.short	0x0082
	.zero		2


//--------------------- .nv.info                  --------------------------
	.section	.nv.info,"",@"SHT_CUDA_INFO"
	.align	4


	//----- nvinfo : EIATTR_REGCOUNT
	.align		4
        /*0000*/ 	.byte	0x04, 0x2f
        /*0002*/ 	.short	(.L_19 - .L_18)
	.align		4
.L_18:
        /*0004*/ 	.word	index@(_ZN7cutlass13device_kernelINS_4gemm6kernel13GemmUniversalIN4cute5tupleIJiiiiEEENS1_10collective13CollectiveMmaINS1_35MainloopSm100TmaUmmaWarpSpecializedILi17ELi2ELi4ENS5_IJNS4_1CILi1EEESB_SB_EEEEENS5_IJNSA_ILi64EEENSA_ILi128EEENSA_ILi32EEEEEENS_6half_tENS5_IJSB_llEEESI_NS5_IJlSB_lEEENS4_8TiledMMAINS4_8MMA_AtomIJNS4_20SM100_MMA_F16BF16_SSISI_SI_fLi64ELi128ELNS4_4UMMA5MajorE1ELSP_0ELNSO_7ScaleInE0ELSQ_0EEEEEENS4_6LayoutISC_NS5_IJNSA_ILi0EEESU_SU_EEEEENS5_IJNS4_10UnderscoreESX_SX_EEEEENS4_13SM90_TMA_LOADENS4_14ComposedLayoutINS4_7SwizzleILi3ELi4ELi3EEENS4_18smem_ptr_flag_bitsILi16EEENST_INS5_IJSE_NSA_ILi8EEEEEENS5_IJSB_SE_EEEEEEEvNS4_8identityES10_NS11_INS12_ILi2ELi4ELi3EEES15_NST_INS5_IJS16_SG_EEENS5_IJSG_SB_EEEEEEEvS1B_EENS_8epilogue10collective18CollectiveEpilogueINS1I_23Sm100TmaWarpSpecializedILi4ELi2ELi16ELb1ELb0EEEJSH_NS5_IJNST_ISE_SB_EENST_ISG_SB_EEEEESI_SK_SI_SK_NS1I_6fusion15FusionCallbacksIS1M_NS1Q_17LinearCombinationISI_fSI_fLNS_15FloatRoundStyleE2EEESH_S1P_JEEENS4_5SM1004TMEM4LOAD26SM100_TMEM_LOAD_16dp256b4xES10_S1G_NS4_17SM75_U32x4_LDSM_NENS4_14SM90_TMA_STOREES1G_NS4_17SM90_U32x4_STSM_NENS4_39AutoVectorizingCopyWithAssumedAlignmentILi128EEEEEEvvEEEEvNT_6ParamsE)
        /*0008*/ 	.word	0x0000005b


	//----- nvinfo : EIATTR_FRAME_SIZE
	.align		4
.L_19:
        /*000c*/ 	.byte	0x04, 0x11
        /*000e*/ 	.short	(.L_21 - .L_20)
	.align		4
.L_20:
        /*0010*/ 	.word	index@($__internal_2_$__cuda_sm10x_tcgen05_guardrail_trap_unallocated_columns_being_dealloced)
        /*0014*/ 	.word	0x00000000


	//----- nvinfo : EIATTR_FRAME_SIZE
	.align		4
.L_21:
        /*0018*/ 	.byte	0x04, 0x11
        /*001a*/ 	.short	(.L_23 - .L_22)
	.align		4
.L_22:
        /*001c*/ 	.word	index@($__internal_1_$__cuda_sm10x_tcgen05_guardrail_trap_phase_invalid_during_alloc)
        /*0020*/ 	.word	0x00000000


	//----- nvinfo : EIATTR_FRAME_SIZE
	.align		4
.L_23:
        /*0024*/ 	.byte	0x04, 0x11
        /*0026*/ 	.short	(.L_25 - .L_24)
	.align		4
.L_24:
        /*0028*/ 	.word	index@($__internal_0_$__cuda_sm10x_tcgen05_guardrail_trap_col_being_dealloced_not_returned_by_alloc)
        /*002c*/ 	.word	0x00000000


	//----- nvinfo : EIATTR_FRAME_SIZE
	.align		4
.L_25:
        /*0030*/ 	.byte	0x04, 0x11
        /*0032*/ 	.short	(.L_27 - .L_26)
	.align		4
.L_26:
        /*0034*/ 	.word	index@(_ZN7cutlass13device_kernelINS_4gemm6kernel13GemmUniversalIN4cute5tupleIJiiiiEEENS1_10collective13CollectiveMmaINS1_35MainloopSm100TmaUmmaWarpSpecializedILi17ELi2ELi4ENS5_IJNS4_1CILi1EEESB_SB_EEEEENS5_IJNSA_ILi64EEENSA_ILi128EEENSA_ILi32EEEEEENS_6half_tENS5_IJSB_llEEESI_NS5_IJlSB_lEEENS4_8TiledMMAINS4_8MMA_AtomIJNS4_20SM100_MMA_F16BF16_SSISI_SI_fLi64ELi128ELNS4_4UMMA5MajorE1ELSP_0ELNSO_7ScaleInE0ELSQ_0EEEEEENS4_6LayoutISC_NS5_IJNSA_ILi0EEESU_SU_EEEEENS5_IJNS4_10UnderscoreESX_SX_EEEEENS4_13SM90_TMA_LOADENS4_14ComposedLayoutINS4_7SwizzleILi3ELi4ELi3EEENS4_18smem_ptr_flag_bitsILi16EEENST_INS5_IJSE_NSA_ILi8EEEEEENS5_IJSB_SE_EEEEEEEvNS4_8identityES10_NS11_INS12_ILi2ELi4ELi3EEES15_NST_INS5_IJS16_SG_EEENS5_IJSG_SB_EEEEEEEvS1B_EENS_8epilogue10collective18CollectiveEpilogueINS1I_23Sm100TmaWarpSpecializedILi4ELi2ELi16ELb1ELb0EEEJSH_NS5_IJNST_ISE_SB_EENST_ISG_SB_EEEEESI_SK_SI_SK_NS1I_6fusion15FusionCallbacksIS1M_NS1Q_17LinearCombinationISI_fSI_fLNS_15FloatRoundStyleE2EEESH_S1P_JEEENS4_5SM1004TMEM4LOAD26SM100_TMEM_LOAD_16dp256b4xES10_S1G_NS4_17SM75_U32x4_LDSM_NENS4_14SM90_TMA_STOREES1G_NS4_17SM90_U32x4_STSM_NENS4_39AutoVectorizingCopyWithAssumedAlignmentILi128EEEEEEvvEEEEvNT_6ParamsE)
        /*0038*/ 	.word	0x00000000


	//----- nvinfo : EIATTR_MIN_STACK_SIZE
	.align		4
.L_27:
        /*003c*/ 	.byte	0x04, 0x12
        /*003e*/ 	.short	(.L_29 - .L_28)
	.align		4
.L_28:
        /*0040*/ 	.word	index@(_ZN7cutlass13device_kernelINS_4gemm6kernel13GemmUniversalIN4cute5tupleIJiiiiEEENS1_10collective13CollectiveMmaINS1_35MainloopSm100TmaUmmaWarpSpecializedILi17ELi2ELi4ENS5_IJNS4_1CILi1EEESB_SB_EEEEENS5_IJNSA_ILi64EEENSA_ILi128EEENSA_ILi32EEEEEENS_6half_tENS5_IJSB_llEEESI_NS5_IJlSB_lEEENS4_8TiledMMAINS4_8MMA_AtomIJNS4_20SM100_MMA_F16BF16_SSISI_SI_fLi64ELi128ELNS4_4UMMA5MajorE1ELSP_0ELNSO_7ScaleInE0ELSQ_0EEEEEENS4_6LayoutISC_NS5_IJNSA_ILi0EEESU_SU_EEEEENS5_IJNS4_10UnderscoreESX_SX_EEEEENS4_13SM90_TMA_LOADENS4_14ComposedLayoutINS4_7SwizzleILi3ELi4ELi3EEENS4_18smem_ptr_flag_bitsILi16EEENST_INS5_IJSE_NSA_ILi8EEEEEENS5_IJSB_SE_EEEEEEEvNS4_8identityES10_NS11_INS12_ILi2ELi4ELi3EEES15_NST_INS5_IJS16_SG_EEENS5_IJSG_SB_EEEEEEEvS1B_EENS_8epilogue10collective18CollectiveEpilogueINS1I_23Sm100TmaWarpSpecializedILi4ELi2ELi16ELb1ELb0EEEJSH_NS5_IJNST_ISE_SB_EENST_ISG_SB_EEEEESI_SK_SI_SK_NS1I_6fusion15FusionCallbacksIS1M_NS1Q_17LinearCombinationISI_fSI_fLNS_15FloatRoundStyleE2EEESH_S1P_JEEENS4_5SM1004TMEM4LOAD26SM100_TMEM_LOAD_16dp256b4xES10_S1G_NS4_17SM75_U32x4_LDSM_NENS4_14SM90_TMA_STOREES1G_NS4_17SM90_U32x4_STSM_NENS4_39AutoVectorizingCopyWithAssumedAlignmentILi128EEEEEEvvEEEEvNT_6ParamsE)
        /*0044*/ 	.word	0x00000000
.L_29:


//--------------------- .nv.compat                --------------------------
	.section	.nv.compat,"",@"SHT_CUDA_COMPAT_INFO"
	.align	4
        /*0000*/ 	.byte	0x02, 0x09, 0x01, 0x00, 0x02, 0x02, 0x02, 0x00, 0x02, 0x05, 0x05, 0x00, 0x03, 0x07, 0x01, 0x01
        /*0010*/ 	.byte	0x02, 0x03, 0x01, 0x00, 0x02, 0x06, 0x01, 0x00, 0x04, 0x0b, 0x08, 0x00, 0x09, 0x00, 0x00, 0x00
        /*0020*/ 	.byte	0x00, 0x00, 0x00, 0x00


//--------------------- .nv.info._ZN7cutlass13device_kernelINS_4gemm6kernel13GemmUniversalIN4cute5tupleIJiiiiEEENS1_10collective13CollectiveMmaINS1_35MainloopSm100TmaUmmaWarpSpecializedILi17ELi2ELi4ENS5_IJNS4_1CILi1EEESB_SB_EEEEENS5_IJNSA_ILi64EEENSA_ILi128EEENSA_ILi32EEEEEENS_6half_tENS5_IJSB_llEEESI_NS5_IJlSB_lEEENS4_8TiledMMAINS4_8MMA_AtomIJNS4_20SM100_MMA_F16BF16_SSISI_SI_fLi64ELi128ELNS4_4UMMA5MajorE1ELSP_0ELNSO_7ScaleInE0ELSQ_0EEEEEENS4_6LayoutISC_NS5_IJNSA_ILi0EEESU_SU_EEEEENS5_IJNS4_10UnderscoreESX_SX_EEEEENS4_13SM90_TMA_LOADENS4_14ComposedLayoutINS4_7SwizzleILi3ELi4ELi3EEENS4_18smem_ptr_flag_bitsILi16EEENST_INS5_IJSE_NSA_ILi8EEEEEENS5_IJSB_SE_EEEEEEEvNS4_8identityES10_NS11_INS12_ILi2ELi4ELi3EEES15_NST_INS5_IJS16_SG_EEENS5_IJSG_SB_EEEEEEEvS1B_EENS_8epilogue10collective18CollectiveEpilogueINS1I_23Sm100TmaWarpSpecializedILi4ELi2ELi16ELb1ELb0EEEJSH_NS5_IJNST_ISE_SB_EENST_ISG_SB_EEEEESI_SK_SI_SK_NS1I_6fusion15FusionCallbacksIS1M_NS1Q_17LinearCombinationISI_fSI_fLNS_15FloatRoundStyleE2EEESH_S1P_JEEENS4_5SM1004TMEM4LOAD26SM100_TMEM_LOAD_16dp256b4xES10_S1G_NS4_17SM75_U32x4_LDSM_NENS4_14SM90_TMA_STOREES1G_NS4_17SM90_U32x4_STSM_NENS4_39AutoVectorizingCopyWithAssumedAlignmentILi128EEEEEEvvEEEEvNT_6ParamsE --------------------------
	.section	.nv.info._ZN7cutlass13device_kernelINS_4gemm6kernel13GemmUniversalIN4cute5tupleIJiiiiEEENS1_10collective13CollectiveMmaINS1_35MainloopSm100TmaUmmaWarpSpecializedILi17ELi2ELi4ENS5_IJNS4_1CILi1EEESB_SB_EEEEENS5_IJNSA_ILi64EEENSA_ILi128EEENSA_ILi32EEEEEENS_6half_tENS5_IJSB_llEEESI_NS5_IJlSB_lEEENS4_8TiledMMAINS4_8MMA_AtomIJNS4_20SM100_MMA_F16BF16_SSISI_SI_fLi64ELi128ELNS4_4UMMA5MajorE1ELSP_0ELNSO_7ScaleInE0ELSQ_0EEEEEENS4_6LayoutISC_NS5_IJNSA_ILi0EEESU_SU_EEEEENS5_IJNS4_10UnderscoreESX_SX_EEEEENS4_13SM90_TMA_LOADENS4_14ComposedLayoutINS4_7SwizzleILi3ELi4ELi3EEENS4_18smem_ptr_flag_bitsILi16EEENST_INS5_IJSE_NSA_ILi8EEEEEENS5_IJSB_SE_EEEEEEEvNS4_8identityES10_NS11_INS12_ILi2ELi4ELi3EEES15_NST_INS5_IJS16_SG_EEENS5_IJSG_SB_EEEEEEEvS1B_EENS_8epilogue10collective18CollectiveEpilogueINS1I_23Sm100TmaWarpSpecializedILi4ELi2ELi16ELb1ELb0EEEJSH_NS5_IJNST_ISE_SB_EENST_ISG_SB_EEEEESI_SK_SI_SK_NS1I_6fusion15FusionCallbacksIS1M_NS1Q_17LinearCombinationISI_fSI_fLNS_15FloatRoundStyleE2EEESH_S1P_JEEENS4_5SM1004TMEM4LOAD26SM100_TMEM_LOAD_16dp256b4xES10_S1G_NS4_17SM75_U32x4_LDSM_NENS4_14SM90_TMA_STOREES1G_NS4_17SM90_U32x4_STSM_NENS4_39AutoVectorizingCopyWithAssumedAlignmentILi128EEEEEEvvEEEEvNT_6ParamsE,"",@"SHT_CUDA_INFO"
	.sectionflags	@""
	.align	4


	//----- nvinfo : EIATTR_CUDA_API_VERSION
	.align		4
        /*0000*/ 	.byte	0x04, 0x37
        /*0002*/ 	.short	(.L_31 - .L_30)
.L_30:
        /*0004*/ 	.word	0x00000082


	//----- nvinfo : EIATTR_KPARAM_INFO
	.align		4
.L_31:
        /*0008*/ 	.byte	0x04, 0x17
        /*000a*/ 	.short	(.L_33 - .L_32)
.L_32:
        /*000c*/ 	.word	0x00000000
        /*0010*/ 	.short	0x0000
        /*0012*/ 	.short	0x0000
        /*0014*/ 	.byte	0x00, 0xf0, 0x01, 0x20


	//----- nvinfo : EIATTR_AT_ENTRY_FRAGMENTS
	.align		4
.L_33:
        /*0018*/ 	.byte	0x04, 0x4f
        /*001a*/ 	.short	(.L_35 - .L_34)


	//   ....[0]....
.L_34:
        /*001c*/ 	.word	0x00000006


	//----- nvinfo : EIATTR_RESERVED_SMEM_USED
	.align		4
.L_35:
        /*0020*/ 	.byte	0x01, 0x41
	.zero		2


	//----- nvinfo : EIATTR_SPARSE_MMA_MASK
	.align		4
        /*0024*/ 	.byte	0x03, 0x50
        /*0026*/ 	.short	0x0000


	//----- nvinfo : EIATTR_TCGEN05_1CTA_USED
	.align		4
        /*0028*/ 	.byte	0x01, 0x51
	.zero		2


	//----- nvinfo : EIATTR_MAXREG_COUNT
	.align		4
        /*002c*/ 	.byte	0x03, 0x1b
        /*002e*/ 	.short	0x00ff


	//----- nvinfo : EIATTR_NUM_BARRIERS
	.align		4
        /*0030*/ 	.byte	0x02, 0x4c
        /*0032*/ 	.byte	0x07
	.zero		1


	//----- nvinfo : EIATTR_EXTERNS
	.align		4
        /*0034*/ 	.byte	0x04, 0x0f
        /*0036*/ 	.short	(.L_37 - .L_36)


	//   ....[0]....
	.align		4
.L_36:
        /*0038*/ 	.word	index@(__assertfail)


	//----- nvinfo : EIATTR_MERCURY_ISA_VERSION
	.align		4
.L_37:
        /*003c*/ 	.byte	0x03, 0x5f
        /*003e*/ 	.short	0x0101


	//----- nvinfo : EIATTR_INT_WARP_WIDE_INSTR_OFFSETS
	.align		4
        /*0040*/ 	.byte	0x04, 0x31
        /*0042*/ 	.short	(.L_39 - .L_38)


	//   ....[0]....
.L_38:
        /*0044*/ 	.word	0x00001fc0


	//   ....[1]....
        /*0048*/ 	.word	0x000040d0


	//   ....[2]....
        /*004c*/ 	.word	0x000040f0


	//   ....[3]....
        /*0050*/ 	.word	0x00004120


	//   ....[4]....
        /*0054*/ 	.word	0x00004a60


	//   ....[5]....
        /*0058*/ 	.word	0x00004ad0


	//   ....[6]....
        /*005c*/ 	.word	0x00004bb0


	//   ....[7]....
        /*0060*/ 	.word	0x00004c30


	//   ....[8]....
        /*0064*/ 	.word	0x00004d40


	//   ....[9]....
        /*0068*/ 	.word	0x00004dd0


	//   ....[10]....
        /*006c*/ 	.word	0x00004fb0


	//   ....[11]....
        /*0070*/ 	.word	0x00005110


	//----- nvinfo : EIATTR_COOP_GROUP_MASK_REGIDS
	.align		4
.L_39:
        /*0074*/ 	.byte	0x04, 0x29
        /*0076*/ 	.short	(.L_41 - .L_40)


	//   ....[0]....
.L_40:
        /*0078*/ 	.word	0xffffffff


	//   ....[1]....
        /*007c*/ 	.word	0xffffffff


	//   ....[2]....
        /*0080*/ 	.word	0xffffffff


	//   ....[3]....
        /*0084*/ 	.word	0xffffffff


	//   ....[4]....
        /*0088*/ 	.word	0xffffffff


	//   ....[5]....
        /*008c*/ 	.word	0xffffffff


	//   ....[6]....
        /*0090*/ 	.word	0xffffffff


	//   ....[7]....
        /*0094*/ 	.word	0xffffffff


	//   ....[8]....
        /*0098*/ 	.word	0xffffffff


	//   ....[9]....
        /*009c*/ 	.word	0xffffffff


	//   ....[10]....
        /*00a0*/ 	.word	0xffffffff


	//   ....[11]....
        /*00a4*/ 	.word	0xffffffff


	//   ....[12]....
        /*00a8*/ 	.word	0xffffffff


	//----- nvinfo : EIATTR_COOP_GROUP_INSTR_OFFSETS
	.align		4
.L_41:
        /*00ac*/ 	.byte	0x04, 0x28
        /*00ae*/ 	.short	(.L_43 - .L_42)


	//   ....[0]....
.L_42:
        /*00b0*/ 	.word	0x00000090


	//   ....[1]....
        /*00b4*/ 	.word	0x000004d0


	//   ....[2]....
        /*00b8*/ 	.word	0x00000810


	//   ....[3]....
        /*00bc*/ 	.word	0x000009b0


	//   ....[4]....
        /*00c0*/ 	.word	0x00000ab0


	//   ....[5]....
        /*00c4*/ 	.word	0x00000c20


	//   ....[6]....
        /*00c8*/ 	.word	0x00000dc0


	//   ....[7]....
        /*00cc*/ 	.word	0x00001ea0


	//   ....[8]....
        /*00d0*/ 	.word	0x000033d0


	//   ....[9]....
        /*00d4*/ 	.word	0x000035e0


	//   ....[10]....
        /*00d8*/ 	.word	0x00003610


	//   ....[11]....
        /*00dc*/ 	.word	0x00003fb0


	//   ....[12]....
        /*00e0*/ 	.word	0x000041e0


	//----- nvinfo : EIATTR_VRC_CTA_INIT_COUNT
	.align		4
.L_43:
        /*00e4*/ 	.byte	0x02, 0x4a
        /*00e6*/ 	.byte	0x80
	.zero		1


	//----- nvinfo : EIATTR_SYSCALL_OFFSETS
	.align		4
        /*00e8*/ 	.byte	0x04, 0x46
        /*00ea*/ 	.short	(.L_45 - .L_44)


	//   ....[0]....
.L_44:
        /*00ec*/ 	.word	0x00005bc0


	//   ....[1]....
        /*00f0*/ 	.word	0x00005cb0


	//   ....[2]....
        /*00f4*/ 	.word	0x00006410


	//   ....[3]....
        /*00f8*/ 	.word	0x00006cc0


	//   ....[4]....
        /*00fc*/ 	.word	0x00007540


	//   ....[5]....
        /*0100*/ 	.word	0x00007dc0


	//----- nvinfo : EIATTR_MBARRIER_INSTR_OFFSETS
	.align		4
.L_45:
        /*0104*/ 	.byte	0x04, 0x39
        /*0106*/ 	.short	(.L_47 - .L_46)


	//   ....[0]....
.L_46:
        /*0108*/ 	.word	0x000005d0
        /*010c*/ 	.word	0x000000ff
        /*0110*/ 	.word	0x00000000
        /*0114*/ 	.short	0x0100
        /*0116*/ 	.byte	0x05
	.zero		1


	//   ....[1]....
        /*0118*/ 	.word	0x000005e0
        /*011c*/ 	.word	0x000000ff
        /*0120*/ 	.word	0x00000088
        /*0124*/ 	.short	0x0100
        /*0126*/ 	.byte	0x05
	.zero		1


	//   ....[2]....
        /*0128*/ 	.word	0x000005f0
        /*012c*/ 	.word	0x000000ff
        /*0130*/ 	.word	0x00000008
        /*0134*/ 	.short	0x0100
        /*0136*/ 	.byte	0x05
	.zero		1


	//   ....[3]....
        /*0138*/ 	.word	0x00000600
        /*013c*/ 	.word	0x000000ff
        /*0140*/ 	.word	0x00000090
        /*0144*/ 	.short	0x0100
        /*0146*/ 	.byte	0x05
	.zero		1


	//   ....[4]....
        /*0148*/ 	.word	0x00000610
        /*014c*/ 	.word	0x000000ff
        /*0150*/ 	.word	0x00000010
        /*0154*/ 	.short	0x0100
        /*0156*/ 	.byte	0x05
	.zero		1


	//   ....[5]....
        /*0158*/ 	.word	0x00000620
        /*015c*/ 	.word	0x000000ff
        /*0160*/ 	.word	0x00000098
        /*0164*/ 	.short	0x0100
        /*0166*/ 	.byte	0x05
	.zero		1


	//   ....[6]....
        /*0168*/ 	.word	0x00000630
        /*016c*/ 	.word	0x000000ff
        /*0170*/ 	.word	0x00000018
        /*0174*/ 	.short	0x0100
        /*0176*/ 	.byte	0x05
	.zero		1


	//   ....[7]....
        /*0178*/ 	.word	0x00000640
        /*017c*/ 	.word	0x000000ff
        /*0180*/ 	.word	0x000000a0
        /*0184*/ 	.short	0x0100
        /*0186*/ 	.byte	0x05
	.zero		1


	//   ....[8]....
        /*0188*/ 	.word	0x00000650
        /*018c*/ 	.word	0x000000ff
        /*0190*/ 	.word	0x00000020
        /*0194*/ 	.short	0x0100
        /*0196*/ 	.byte	0x05
	.zero		1


	//   ....[9]....
        /*0198*/ 	.word	0x00000660
        /*019c*/ 	.word	0x000000ff
        /*01a0*/ 	.word	0x000000a8
        /*01a4*/ 	.short	0x0100
        /*01a6*/ 	.byte	0x05
	.zero		1


	//   ....[10]....
        /*01a8*/ 	.word	0x00000670
        /*01ac*/ 	.word	0x000000ff
        /*01b0*/ 	.word	0x00000028
        /*01b4*/ 	.short	0x0100
        /*01b6*/ 	.byte	0x05
	.zero		1


	//   ....[11]....
        /*01b8*/ 	.word	0x00000680
        /*01bc*/ 	.word	0x000000ff
        /*01c0*/ 	.word	0x000000b0
        /*01c4*/ 	.short	0x0100
        /*01c6*/ 	.byte	0x05
	.zero		1


	//   ....[12]....
        /*01c8*/ 	.word	0x00000690
        /*01cc*/ 	.word	0x000000ff
        /*01d0*/ 	.word	0x00000030
        /*01d4*/ 	.short	0x0100
        /*01d6*/ 	.byte	0x05
	.zero		1


	//   ....[13]....
        /*01d8*/ 	.word	0x000006a0
        /*01dc*/ 	.word	0x000000ff
        /*01e0*/ 	.word	0x000000b8
        /*01e4*/ 	.short	0x0100
        /*01e6*/ 	.byte	0x05
	.zero		1


	//   ....[14]....
        /*01e8*/ 	.word	0x000006b0
        /*01ec*/ 	.word	0x000000ff
        /*01f0*/ 	.word	0x00000038
        /*01f4*/ 	.short	0x0100
        /*01f6*/ 	.byte	0x05
	.zero		1


	//   ....[15]....
        /*01f8*/ 	.word	0x000006c0
        /*01fc*/ 	.word	0x000000ff
        /*0200*/ 	.word	0x000000c0
        /*0204*/ 	.short	0x0100
        /*0206*/ 	.byte	0x05
	.zero		1


	//   ....[16]....
        /*0208*/ 	.word	0x000006d0
        /*020c*/ 	.word	0x000000ff
        /*0210*/ 	.word	0x00000040
        /*0214*/ 	.short	0x0100
        /*0216*/ 	.byte	0x05
	.zero		1


	//   ....[17]....
        /*0218*/ 	.word	0x000006e0
        /*021c*/ 	.word	0x000000ff
        /*0220*/ 	.word	0x000000c8
        /*0224*/ 	.short	0x0100
        /*0226*/ 	.byte	0x05
	.zero		1


	//   ....[18]....
        /*0228*/ 	.word	0x000006f0
        /*022c*/ 	.word	0x000000ff
        /*0230*/ 	.word	0x00000048
        /*0234*/ 	.short	0x0100
        /*0236*/ 	.byte	0x05
	.zero		1


	//   ....[19]....
        /*0238*/ 	.word	0x00000700
        /*023c*/ 	.word	0x000000ff
        /*0240*/ 	.word	0x000000d0
        /*0244*/ 	.short	0x0100
        /*0246*/ 	.byte	0x05
	.zero		1


	//   ....[20]....
        /*0248*/ 	.word	0x00000710
        /*024c*/ 	.word	0x000000ff
        /*0250*/ 	.word	0x00000050
        /*0254*/ 	.short	0x0100
        /*0256*/ 	.byte	0x05
	.zero		1


	//   ....[21]....
        /*0258*/ 	.word	0x00000720
        /*025c*/ 	.word	0x000000ff
        /*0260*/ 	.word	0x000000d8
        /*0264*/ 	.short	0x0100
        /*0266*/ 	.byte	0x05
	.zero		1


	//   ....[22]....
        /*0268*/ 	.word	0x00000730
        /*026c*/ 	.word	0x000000ff
        /*0270*/ 	.word	0x00000058
        /*0274*/ 	.short	0x0100
        /*0276*/ 	.byte	0x05
	.zero		1


	//   ....[23]....
        /*0278*/ 	.word	0x00000740
        /*027c*/ 	.word	0x000000ff
        /*0280*/ 	.word	0x000000e0
        /*0284*/ 	.short	0x0100
        /*0286*/ 	.byte	0x05
	.zero		1


	//   ....[24]....
        /*0288*/ 	.word	0x00000750
        /*028c*/ 	.word	0x000000ff
        /*0290*/ 	.word	0x00000060
        /*0294*/ 	.short	0x0100
        /*0296*/ 	.byte	0x05
	.zero		1


	//   ....[25]....
        /*0298*/ 	.word	0x00000760
        /*029c*/ 	.word	0x000000ff
        /*02a0*/ 	.word	0x000000e8
        /*02a4*/ 	.short	0x0100
        /*02a6*/ 	.byte	0x05
	.zero		1


	//   ....[26]....
        /*02a8*/ 	.word	0x00000770
        /*02ac*/ 	.word	0x000000ff
        /*02b0*/ 	.word	0x00000068
        /*02b4*/ 	.short	0x0100
        /*02b6*/ 	.byte	0x05
	.zero		1


	//   ....[27]....
        /*02b8*/ 	.word	0x00000780
        /*02bc*/ 	.word	0x000000ff
        /*02c0*/ 	.word	0x000000f0
        /*02c4*/ 	.short	0x0100
        /*02c6*/ 	.byte	0x05
	.zero		1


	//   ....[28]....
        /*02c8*/ 	.word	0x00000790
        /*02cc*/ 	.word	0x000000ff
        /*02d0*/ 	.word	0x00000070
        /*02d4*/ 	.short	0x0100
        /*02d6*/ 	.byte	0x05
	.zero		1


	//   ....[29]....
        /*02d8*/ 	.word	0x000007a0
        /*02dc*/ 	.word	0x000000ff
        /*02e0*/ 	.word	0x000000f8
        /*02e4*/ 	.short	0x0100
        /*02e6*/ 	.byte	0x05
	.zero		1


	//   ....[30]....
        /*02e8*/ 	.word	0x000007b0
        /*02ec*/ 	.word	0x000000ff
        /*02f0*/ 	.word	0x00000078
        /*02f4*/ 	.short	0x0100
        /*02f6*/ 	.byte	0x05
	.zero		1


	//   ....[31]....
        /*02f8*/ 	.word	0x000007c0
        /*02fc*/ 	.word	0x000000ff
        /*0300*/ 	.word	0x00000100
        /*0304*/ 	.short	0x0100
        /*0306*/ 	.byte	0x05
	.zero		1


	//   ....[32]....
        /*0308*/ 	.word	0x000007d0
        /*030c*/ 	.word	0x000000ff
        /*0310*/ 	.word	0x00000080
        /*0314*/ 	.short	0x0100
        /*0316*/ 	.byte	0x05
	.zero		1


	//   ....[33]....
        /*0318*/ 	.word	0x000007e0
        /*031c*/ 	.word	0x000000ff
        /*0320*/ 	.word	0x00000108
        /*0324*/ 	.short	0x0100
        /*0326*/ 	.byte	0x05
	.zero		1


	//   ....[34]....
        /*0328*/ 	.word	0x00000920
        /*032c*/ 	.word	0x000000ff
        /*0330*/ 	.word	0x00000110
        /*0334*/ 	.short	0x0100
        /*0336*/ 	.byte	0x07
	.zero		1


	//   ....[35]....
        /*0338*/ 	.word	0x00000930
        /*033c*/ 	.word	0x000000ff
        /*0340*/ 	.word	0x00000130
        /*0344*/ 	.short	0x0100
        /*0346*/ 	.byte	0x07
	.zero		1


	//   ....[36]....
        /*0348*/ 	.word	0x00000940
        /*034c*/ 	.word	0x000000ff
        /*0350*/ 	.word	0x00000118
        /*0354*/ 	.short	0x0100
        /*0356*/ 	.byte	0x07
	.zero		1


	//   ....[37]....
        /*0358*/ 	.word	0x00000950
        /*035c*/ 	.word	0x000000ff
        /*0360*/ 	.word	0x00000138
        /*0364*/ 	.short	0x0100
        /*0366*/ 	.byte	0x07
	.zero		1


	//   ....[38]....
        /*0368*/ 	.word	0x00000960
        /*036c*/ 	.word	0x000000ff
        /*0370*/ 	.word	0x00000120
        /*0374*/ 	.short	0x0100
        /*0376*/ 	.byte	0x07
	.zero		1


	//   ....[39]....
        /*0378*/ 	.word	0x00000970
        /*037c*/ 	.word	0x000000ff
        /*0380*/ 	.word	0x00000140
        /*0384*/ 	.short	0x0100
        /*0386*/ 	.byte	0x07
	.zero		1


	//   ....[40]....
        /*0388*/ 	.word	0x00000980
        /*038c*/ 	.word	0x000000ff
        /*0390*/ 	.word	0x00000128
        /*0394*/ 	.short	0x0100
        /*0396*/ 	.byte	0x07
	.zero		1


	//   ....[41]....
        /*0398*/ 	.word	0x00000990
        /*039c*/ 	.word	0x000000ff
        /*03a0*/ 	.word	0x00000148
        /*03a4*/ 	.short	0x0100
        /*03a6*/ 	.byte	0x07
	.zero		1


	//   ....[42]....
        /*03a8*/ 	.word	0x00000a80
        /*03ac*/ 	.word	0x000000ff
        /*03b0*/ 	.word	0x00000150
        /*03b4*/ 	.short	0x0100
        /*03b6*/ 	.byte	0x05
	.zero		1


	//   ....[43]....
        /*03b8*/ 	.word	0x00000a90
        /*03bc*/ 	.word	0x000000ff
        /*03c0*/ 	.word	0x00000158
        /*03c4*/ 	.short	0x0100
        /*03c6*/ 	.byte	0x05
	.zero		1


	//   ....[44]....
        /*03c8*/ 	.word	0x00000bd0
        /*03cc*/ 	.word	0x000000ff
        /*03d0*/ 	.word	0x00000160
        /*03d4*/ 	.short	0x0100
        /*03d6*/ 	.byte	0x05
	.zero		1


	//   ....[45]....
        /*03d8*/ 	.word	0x00000be0
        /*03dc*/ 	.word	0x000000ff
        /*03e0*/ 	.word	0x00000170
        /*03e4*/ 	.short	0x0100
        /*03e6*/ 	.byte	0x05
	.zero		1


	//   ....[46]....
        /*03e8*/ 	.word	0x00000bf0
        /*03ec*/ 	.word	0x000000ff
        /*03f0*/ 	.word	0x00000168
        /*03f4*/ 	.short	0x0100
        /*03f6*/ 	.byte	0x05
	.zero		1


	//   ....[47]....
        /*03f8*/ 	.word	0x00000c00
        /*03fc*/ 	.word	0x000000ff
        /*0400*/ 	.word	0x00000178
        /*0404*/ 	.short	0x0100
        /*0406*/ 	.byte	0x05
	.zero		1


	//   ....[48]....
        /*0408*/ 	.word	0x00000d30
        /*040c*/ 	.word	0x000000ff
        /*0410*/ 	.word	0x00000180
        /*0414*/ 	.short	0x0100
        /*0416*/ 	.byte	0x07
	.zero		1


	//   ....[49]....
        /*0418*/ 	.word	0x00000d40
        /*041c*/ 	.word	0x000000ff
        /*0420*/ 	.word	0x000001a0
        /*0424*/ 	.short	0x0100
        /*0426*/ 	.byte	0x07
	.zero		1


	//   ....[50]....
        /*0428*/ 	.word	0x00000d50
        /*042c*/ 	.word	0x000000ff
        /*0430*/ 	.word	0x00000188
        /*0434*/ 	.short	0x0100
        /*0436*/ 	.byte	0x07
	.zero		1


	//   ....[51]....
        /*0438*/ 	.word	0x00000d60
        /*043c*/ 	.word	0x000000ff
        /*0440*/ 	.word	0x000001a8
        /*0444*/ 	.short	0x0100
        /*0446*/ 	.byte	0x07
	.zero		1


	//   ....[52]....
        /*0448*/ 	.word	0x00000d70
        /*044c*/ 	.word	0x000000ff
        /*0450*/ 	.word	0x00000190
        /*0454*/ 	.short	0x0100
        /*0456*/ 	.byte	0x07
	.zero		1


	//   ....[53]....
        /*0458*/ 	.word	0x00000d80
        /*045c*/ 	.word	0x000000ff
        /*0460*/ 	.word	0x000001b0
        /*0464*/ 	.short	0x0100
        /*0466*/ 	.byte	0x07
	.zero		1


	//   ....[54]....
        /*0468*/ 	.word	0x00000d90
        /*046c*/ 	.word	0x000000ff
        /*0470*/ 	.word	0x00000198
        /*0474*/ 	.short	0x0100
        /*0476*/ 	.byte	0x07
	.zero		1


	//   ....[55]....
        /*0478*/ 	.word	0x00000da0
        /*047c*/ 	.word	0x000000ff
        /*0480*/ 	.word	0x000001b8
        /*0484*/ 	.short	0x0100
        /*0486*/ 	.byte	0x07
	.zero		1


	//   ....[56]....
        /*0488*/ 	.word	0x00000e90
        /*048c*/ 	.word	0x000000ff
        /*0490*/ 	.word	0x000001c0
        /*0494*/ 	.short	0x0100
        /*0496*/ 	.byte	0x05
	.zero		1


	//   ....[57]....
        /*0498*/ 	.word	0x00000ea0
        /*049c*/ 	.word	0x000000ff
        /*04a0*/ 	.word	0x000001d0
        /*04a4*/ 	.short	0x0100
        /*04a6*/ 	.byte	0x05
	.zero		1


	//   ....[58]....
        /*04a8*/ 	.word	0x00000eb0
        /*04ac*/ 	.word	0x000000ff
        /*04b0*/ 	.word	0x000001c8
        /*04b4*/ 	.short	0x0100
        /*04b6*/ 	.byte	0x05
	.zero		1


	//   ....[59]....
        /*04b8*/ 	.word	0x00000ec0
        /*04bc*/ 	.word	0x000000ff
        /*04c0*/ 	.word	0x000001d8
        /*04c4*/ 	.short	0x0100
        /*04c6*/ 	.byte	0x05
	.zero		1


	//   ....[60]....
        /*04c8*/ 	.word	0x000017a0
        /*04cc*/ 	.word	0x00000003
        /*04d0*/ 	.word	0x000001d0
        /*04d4*/ 	.short	0x010a
        /*04d6*/ 	.byte	0xff
	.zero		1


	//   ....[61]....
        /*04d8*/ 	.word	0x000017d0
        /*04dc*/ 	.word	0x00000003
        /*04e0*/ 	.word	0x000001c0
        /*04e4*/ 	.short	0x0101
        /*04e6*/ 	.byte	0xff
	.zero		1


	//   ....[62]....
        /*04e8*/ 	.word	0x000018a0
        /*04ec*/ 	.word	0x000000ff
        /*04f0*/ 	.word	0x00000088
        /*04f4*/ 	.short	0x010a
        /*04f6*/ 	.byte	0x08
	.zero		1


	//   ....[63]....
        /*04f8*/ 	.word	0x00001940
        /*04fc*/ 	.word	0x000000ff
        /*0500*/ 	.word	0x00000088
        /*0504*/ 	.short	0x010a
        /*0506*/ 	.byte	0x21
	.zero		1


	//   ....[64]....
        /*0508*/ 	.word	0x00001a90
        /*050c*/ 	.word	0x000000ff
        /*0510*/ 	.word	0x00000088
        /*0514*/ 	.short	0x010a
        /*0516*/ 	.byte	0x08
	.zero		1


	//   ....[65]....
        /*0518*/ 	.word	0x00001ba0
        /*051c*/ 	.word	0x000000ff
        /*0520*/ 	.word	0x00000158
        /*0524*/ 	.short	0x0101
        /*0526*/ 	.byte	0x04
	.zero		1


	//   ....[66]....
        /*0528*/ 	.word	0x00001bc0
        /*052c*/ 	.word	0x000000ff
        /*0530*/ 	.word	0x00000088
        /*0534*/ 	.short	0x010a
        /*0536*/ 	.byte	0x08
	.zero		1


	//   ....[67]....
        /*0538*/ 	.word	0x00001c40
        /*053c*/ 	.word	0x000000ff
        /*0540*/ 	.word	0x00000088
        /*0544*/ 	.short	0x010a
        /*0546*/ 	.byte	0x11
	.zero		1


	//   ....[68]....
        /*0548*/ 	.word	0x00001d90
        /*054c*/ 	.word	0x000000ff
        /*0550*/ 	.word	0x00000088
        /*0554*/ 	.short	0x010a
        /*0556*/ 	.byte	0x08
	.zero		1


	//   ....[69]....
        /*0558*/ 	.word	0x00001ed0
        /*055c*/ 	.word	0x00000002
        /*0560*/ 	.word	0x00000160
        /*0564*/ 	.short	0x010a
        /*0566*/ 	.byte	0xff
	.zero		1


	//   ....[70]....
        /*0568*/ 	.word	0x00001f90
        /*056c*/ 	.word	0x00000002
        /*0570*/ 	.word	0x00000000
        /*0574*/ 	.short	0x0101
        /*0576*/ 	.byte	0xff
	.zero		1


	//   ....[71]....
        /*0578*/ 	.word	0x000024f0
        /*057c*/ 	.word	0x000000ff
        /*0580*/ 	.word	0x00000000
        /*0584*/ 	.short	0x010a
        /*0586*/ 	.byte	0x05
	.zero		1


	//   ....[72]....
        /*0588*/ 	.word	0x00002580
        /*058c*/ 	.word	0x000000ff
        /*0590*/ 	.word	0x00000000
        /*0594*/ 	.short	0x010a
        /*0596*/ 	.byte	0x05
	.zero		1


	//   ....[73]....
        /*0598*/ 	.word	0x00002610
        /*059c*/ 	.word	0x000000ff
        /*05a0*/ 	.word	0x00000000
        /*05a4*/ 	.short	0x010a
        /*05a6*/ 	.byte	0x05
	.zero		1


	//   ....[74]....
        /*05a8*/ 	.word	0x000026a0
        /*05ac*/ 	.word	0x000000ff
        /*05b0*/ 	.word	0x00000000
        /*05b4*/ 	.short	0x010a
        /*05b6*/ 	.byte	0x05
	.zero		1


	//   ....[75]....
        /*05b8*/ 	.word	0x00002730
        /*05bc*/ 	.word	0x000000ff
        /*05c0*/ 	.word	0x00000000
        /*05c4*/ 	.short	0x010a
        /*05c6*/ 	.byte	0x05
	.zero		1


	//   ....[76]....
        /*05c8*/ 	.word	0x000027c0
        /*05cc*/ 	.word	0x000000ff
        /*05d0*/ 	.word	0x00000000
        /*05d4*/ 	.short	0x010a
        /*05d6*/ 	.byte	0x05
	.zero		1


	//   ....[77]....
        /*05d8*/ 	.word	0x00002850
        /*05dc*/ 	.word	0x000000ff
        /*05e0*/ 	.word	0x00000000
        /*05e4*/ 	.short	0x010a
        /*05e6*/ 	.byte	0x05
	.zero		1


	//   ....[78]....
        /*05e8*/ 	.word	0x000028e0
        /*05ec*/ 	.word	0x000000ff
        /*05f0*/ 	.word	0x00000000
        /*05f4*/ 	.short	0x010a
        /*05f6*/ 	.byte	0x05
	.zero		1


	//   ....[79]....
        /*05f8*/ 	.word	0x00002970
        /*05fc*/ 	.word	0x000000ff
        /*0600*/ 	.word	0x00000000
        /*0604*/ 	.short	0x010a
        /*0606*/ 	.byte	0x05
	.zero		1


	//   ....[80]....
        /*0608*/ 	.word	0x00002a00
        /*060c*/ 	.word	0x000000ff
        /*0610*/ 	.word	0x00000000
        /*0614*/ 	.short	0x010a
        /*0616*/ 	.byte	0x05
	.zero		1


	//   ....[81]....
        /*0618*/ 	.word	0x00002a90
        /*061c*/ 	.word	0x000000ff
        /*0620*/ 	.word	0x00000000
        /*0624*/ 	.short	0x010a
        /*0626*/ 	.byte	0x05
	.zero		1


	//   ....[82]....
        /*0628*/ 	.word	0x00002b20
        /*062c*/ 	.word	0x000000ff
        /*0630*/ 	.word	0x00000000
        /*0634*/ 	.short	0x010a
        /*0636*/ 	.byte	0x05
	.zero		1


	//   ....[83]....
        /*0638*/ 	.word	0x00002bb0
        /*063c*/ 	.word	0x000000ff
        /*0640*/ 	.word	0x00000000
        /*0644*/ 	.short	0x010a
        /*0646*/ 	.byte	0x05
	.zero		1


	//   ....[84]....
        /*0648*/ 	.word	0x00002c40
        /*064c*/ 	.word	0x000000ff
        /*0650*/ 	.word	0x00000000
        /*0654*/ 	.short	0x010a
        /*0656*/ 	.byte	0x05
	.zero		1


	//   ....[85]....
        /*0658*/ 	.word	0x00002cd0
        /*065c*/ 	.word	0x000000ff
        /*0660*/ 	.word	0x00000000
        /*0664*/ 	.short	0x010a
        /*0666*/ 	.byte	0x05
	.zero		1


	//   ....[86]....
        /*0668*/ 	.word	0x00002d60
        /*066c*/ 	.word	0x000000ff
        /*0670*/ 	.word	0x00000000
        /*0674*/ 	.short	0x010a
        /*0676*/ 	.byte	0x05
	.zero		1


	//   ....[87]....
        /*0678*/ 	.word	0x00002e00
        /*067c*/ 	.word	0x00000000
        /*0680*/ 	.word	0x00000000
        /*0684*/ 	.short	0x010a
        /*0686*/ 	.byte	0xff
	.zero		1


	//   ....[88]....
        /*0688*/ 	.word	0x00002f20
        /*068c*/ 	.word	0x00000000
        /*0690*/ 	.word	0x000001c0
        /*0694*/ 	.short	0x010a
        /*0696*/ 	.byte	0xff
	.zero		1


	//   ....[89]....
        /*0698*/ 	.word	0x00002f80
        /*069c*/ 	.word	0x00000004
        /*06a0*/ 	.word	0x00000000
        /*06a4*/ 	.short	0x0101
        /*06a6*/ 	.byte	0xff
	.zero		1


	//   ....[90]....
        /*06a8*/ 	.word	0x00002fa0
        /*06ac*/ 	.word	0x000000ff
        /*06b0*/ 	.word	0x00000170
        /*06b4*/ 	.short	0x010a
        /*06b6*/ 	.byte	0x05
	.zero		1


	//   ....[91]....
        /*06b8*/ 	.word	0x000030c0
        /*06bc*/ 	.word	0x00000000
        /*06c0*/ 	.word	0x00000160
        /*06c4*/ 	.short	0x010a
        /*06c6*/ 	.byte	0xff
	.zero		1


	//   ....[92]....
        /*06c8*/ 	.word	0x000031d0
        /*06cc*/ 	.word	0x00000000
        /*06d0*/ 	.word	0x00000000
        /*06d4*/ 	.short	0x0101
        /*06d6*/ 	.byte	0xff
	.zero		1


	//   ....[93]....
        /*06d8*/ 	.word	0x00003260
        /*06dc*/ 	.word	0x000000ff
        /*06e0*/ 	.word	0x00000170
        /*06e4*/ 	.short	0x0106
        /*06e6*/ 	.byte	0x05
	.zero		1


	//   ....[94]....
        /*06e8*/ 	.word	0x00003280
        /*06ec*/ 	.word	0x000000ff
        /*06f0*/ 	.word	0x00000170
        /*06f4*/ 	.short	0x010a
        /*06f6*/ 	.byte	0x05
	.zero		1


	//   ....[95]....
        /*06f8*/ 	.word	0x00003310
        /*06fc*/ 	.word	0x000000ff
        /*0700*/ 	.word	0x00000170
        /*0704*/ 	.short	0x0106
        /*0706*/ 	.byte	0x04
	.zero		1


	//   ....[96]....
        /*0708*/ 	.word	0x00003350
        /*070c*/ 	.word	0x00000000
        /*0710*/ 	.word	0x00000170
        /*0714*/ 	.short	0x010a
        /*0716*/ 	.byte	0xff
	.zero		1


	//   ....[97]....
        /*0718*/ 	.word	0x00003840
        /*071c*/ 	.word	0x00000000
        /*0720*/ 	.word	0x00000160
        /*0724*/ 	.short	0x010a
        /*0726*/ 	.byte	0xff
	.zero		1


	//   ....[98]....
        /*0728*/ 	.word	0x00003940
        /*072c*/ 	.word	0x00000003
        /*0730*/ 	.word	0x00000000
        /*0734*/ 	.short	0x0101
        /*0736*/ 	.byte	0xff
	.zero		1


	//   ....[99]....
        /*0738*/ 	.word	0x00003950
        /*073c*/ 	.word	0x000000ff
        /*0740*/ 	.word	0x00000000
        /*0744*/ 	.short	0x010a
        /*0746*/ 	.byte	0x04
	.zero		1


	//   ....[100]....
        /*0748*/ 	.word	0x000039d0
        /*074c*/ 	.word	0x000000ff
        /*0750*/ 	.word	0x000001a0
        /*0754*/ 	.short	0x010a
        /*0756*/ 	.byte	0x08
	.zero		1


	//   ....[101]....
        /*0758*/ 	.word	0x00003ab0
        /*075c*/ 	.word	0x000000ff
        /*0760*/ 	.word	0x00000000
        /*0764*/ 	.short	0x010a
        /*0766*/ 	.byte	0x07
	.zero		1


	//   ....[102]....
        /*0768*/ 	.word	0x00003bf0
        /*076c*/ 	.word	0x000000ff
        /*0770*/ 	.word	0x00000000
        /*0774*/ 	.short	0x010a
        /*0776*/ 	.byte	0x04
	.zero		1


	//   ....[103]....
        /*0778*/ 	.word	0x00003de0
        /*077c*/ 	.word	0x000000ff
        /*0780*/ 	.word	0x00000000
        /*0784*/ 	.short	0x010a
        /*0786*/ 	.byte	0x05
	.zero		1


	//   ....[104]....
        /*0788*/ 	.word	0x00003e70
        /*078c*/ 	.word	0x000000ff
        /*0790*/ 	.word	0x00000000
        /*0794*/ 	.short	0x010a
        /*0796*/ 	.byte	0x05
	.zero		1


	//   ....[105]....
        /*0798*/ 	.word	0x00003f00
        /*079c*/ 	.word	0x000000ff
        /*07a0*/ 	.word	0x00000000
        /*07a4*/ 	.short	0x010a
        /*07a6*/ 	.byte	0x05
	.zero		1


	//   ....[106]....
        /*07a8*/ 	.word	0x00003f90
        /*07ac*/ 	.word	0x000000ff
        /*07b0*/ 	.word	0x00000000
        /*07b4*/ 	.short	0x010a
        /*07b6*/ 	.byte	0x07
	.zero		1


	//   ....[107]....
        /*07b8*/ 	.word	0x00004410
        /*07bc*/ 	.word	0x00000000
        /*07c0*/ 	.word	0x00000160
        /*07c4*/ 	.short	0x010a
        /*07c6*/ 	.byte	0xff
	.zero		1


	//   ....[108]....
        /*07c8*/ 	.word	0x000044d0
        /*07cc*/ 	.word	0x00000000
        /*07d0*/ 	.word	0x00000000
        /*07d4*/ 	.short	0x0101
        /*07d6*/ 	.byte	0xff
	.zero		1


	//   ....[109]....
        /*07d8*/ 	.word	0x000047f0
        /*07dc*/ 	.word	0x000000ff
        /*07e0*/ 	.word	0x00000158
        /*07e4*/ 	.short	0x010a
        /*07e6*/ 	.byte	0x07
	.zero		1


	//   ....[110]....
        /*07e8*/ 	.word	0x000049e0
        /*07ec*/ 	.word	0x000000ff
        /*07f0*/ 	.word	0x00000130
        /*07f4*/ 	.short	0x010a
        /*07f6*/ 	.byte	0x07
	.zero		1


	//   ....[111]....
        /*07f8*/ 	.word	0x00004b50
        /*07fc*/ 	.word	0x000000ff
        /*0800*/ 	.word	0x00000110
        /*0804*/ 	.short	0x010b
        /*0806*/ 	.byte	0x07
	.zero		1


	//   ....[112]....
        /*0808*/ 	.word	0x00004b60
        /*080c*/ 	.word	0x000000ff
        /*0810*/ 	.word	0x00000000
        /*0814*/ 	.short	0x0101
        /*0816*/ 	.byte	0x08
	.zero		1


	//   ....[113]....
        /*0818*/ 	.word	0x00004b80
        /*081c*/ 	.word	0x000000ff
        /*0820*/ 	.word	0x00000138
        /*0824*/ 	.short	0x010a
        /*0826*/ 	.byte	0x07
	.zero		1


	//   ....[114]....
        /*0828*/ 	.word	0x00004ce0
        /*082c*/ 	.word	0x000000ff
        /*0830*/ 	.word	0x00000118
        /*0834*/ 	.short	0x010b
        /*0836*/ 	.byte	0x07
	.zero		1


	//   ....[115]....
        /*0838*/ 	.word	0x00004cf0
        /*083c*/ 	.word	0x000000ff
        /*0840*/ 	.word	0x00000000
        /*0844*/ 	.short	0x0101
        /*0846*/ 	.byte	0x08
	.zero		1


	//   ....[116]....
        /*0848*/ 	.word	0x00004d00
        /*084c*/ 	.word	0x000000ff
        /*0850*/ 	.word	0x00000140
        /*0854*/ 	.short	0x010a
        /*0856*/ 	.byte	0x07
	.zero		1


	//   ....[117]....
        /*0858*/ 	.word	0x00004ea0
        /*085c*/ 	.word	0x000000ff
        /*0860*/ 	.word	0x00000120
        /*0864*/ 	.short	0x010b
        /*0866*/ 	.byte	0x07
	.zero		1


	//   ....[118]....
        /*0868*/ 	.word	0x00004f10
        /*086c*/ 	.word	0x000000ff
        /*0870*/ 	.word	0x00000000
        /*0874*/ 	.short	0x0101
        /*0876*/ 	.byte	0x08
	.zero		1


	//   ....[119]....
        /*0878*/ 	.word	0x00004f40
        /*087c*/ 	.word	0x000000ff
        /*0880*/ 	.word	0x00000148
        /*0884*/ 	.short	0x010a
        /*0886*/ 	.byte	0x07
	.zero		1


	//   ....[120]....
        /*0888*/ 	.word	0x00005150
        /*088c*/ 	.word	0x000000ff
        /*0890*/ 	.word	0x00000128
        /*0894*/ 	.short	0x010b
        /*0896*/ 	.byte	0x07
	.zero		1


	//   ....[121]....
        /*0898*/ 	.word	0x00005170
        /*089c*/ 	.word	0x000000ff
        /*08a0*/ 	.word	0x00000000
        /*08a4*/ 	.short	0x0101
        /*08a6*/ 	.byte	0x0d
	.zero		1


	//   ....[122]....
        /*08a8*/ 	.word	0x000051a0
        /*08ac*/ 	.word	0x000000ff
        /*08b0*/ 	.word	0x00000130
        /*08b4*/ 	.short	0x010a
        /*08b6*/ 	.byte	0x07
	.zero		1


	//   ....[123]....
        /*08b8*/ 	.word	0x000051c0
        /*08bc*/ 	.word	0x000000ff
        /*08c0*/ 	.word	0x00000138
        /*08c4*/ 	.short	0x010a
        /*08c6*/ 	.byte	0x07
	.zero		1


	//   ....[124]....
        /*08c8*/ 	.word	0x000051e0
        /*08cc*/ 	.word	0x000000ff
        /*08d0*/ 	.word	0x00000140
        /*08d4*/ 	.short	0x010a
        /*08d6*/ 	.byte	0x07
	.zero		1


	//   ....[125]....
        /*08d8*/ 	.word	0x00005220
        /*08dc*/ 	.word	0x00000000
        /*08e0*/ 	.word	0x00000148
        /*08e4*/ 	.short	0x010a
        /*08e6*/ 	.byte	0xff
	.zero		1


	//   ....[126]....
        /*08e8*/ 	.word	0x00005580
        /*08ec*/ 	.word	0x00000000
        /*08f0*/ 	.word	0x00000160
        /*08f4*/ 	.short	0x010a
        /*08f6*/ 	.byte	0xff
	.zero		1


	//   ....[127]....
        /*08f8*/ 	.word	0x00005690
        /*08fc*/ 	.word	0x00000000
        /*0900*/ 	.word	0x00000000
        /*0904*/ 	.short	0x0101
        /*0906*/ 	.byte	0xff
	.zero		1


	//   ....[128]....
        /*0908*/ 	.word	0x000060f0
        /*090c*/ 	.word	0x000000ff
        /*0910*/ 	.word	0x00000110
        /*0914*/ 	.short	0x010a
        /*0916*/ 	.byte	0x30
	.zero		1


	//   ....[129]....
        /*0918*/ 	.word	0x00006160
        /*091c*/ 	.word	0x0000004f
        /*0920*/ 	.word	0x00000180
        /*0924*/ 	.short	0x010a
        /*0926*/ 	.byte	0xff
	.zero		1


	//   ....[130]....
        /*0928*/ 	.word	0x00006210
        /*092c*/ 	.word	0x000000ff
        /*0930*/ 	.word	0x00000110
        /*0934*/ 	.short	0x010a
        /*0936*/ 	.byte	0x30
	.zero		1


	//   ....[131]....
        /*0938*/ 	.word	0x000062f0
        /*093c*/ 	.word	0x0000004f
        /*0940*/ 	.word	0x00000180
        /*0944*/ 	.short	0x010a
        /*0946*/ 	.byte	0xff
	.zero		1


	//   ....[132]....
        /*0948*/ 	.word	0x00006a20
        /*094c*/ 	.word	0x00000000
        /*0950*/ 	.word	0x00000000
        /*0954*/ 	.short	0x0101
        /*0956*/ 	.byte	0xff
	.zero		1


	//   ....[133]....
        /*0958*/ 	.word	0x00006a30
        /*095c*/ 	.word	0x00000003
        /*0960*/ 	.word	0x00000110
        /*0964*/ 	.short	0x010a
        /*0966*/ 	.byte	0xff
	.zero		1


	//   ....[134]....
        /*0968*/ 	.word	0x00006af0
        /*096c*/ 	.word	0x00000003
        /*0970*/ 	.word	0x00000110
        /*0974*/ 	.short	0x010a
        /*0976*/ 	.byte	0xff
	.zero		1


	//   ....[135]....
        /*0978*/ 	.word	0x000072a0
        /*097c*/ 	.word	0x00000026
        /*0980*/ 	.word	0x00000000
        /*0984*/ 	.short	0x0101
        /*0986*/ 	.byte	0xff
	.zero		1


	//   ....[136]....
        /*0988*/ 	.word	0x000072c0
        /*098c*/ 	.word	0x00000053
        /*0990*/ 	.word	0x00000110
        /*0994*/ 	.short	0x010a
        /*0996*/ 	.byte	0xff
	.zero		1


	//   ....[137]....
        /*0998*/ 	.word	0x00007370
        /*099c*/ 	.word	0x00000053
        /*09a0*/ 	.word	0x00000110
        /*09a4*/ 	.short	0x010a
        /*09a6*/ 	.byte	0xff
	.zero		1


	//   ....[138]....
        /*09a8*/ 	.word	0x00007b20
        /*09ac*/ 	.word	0x00000026
        /*09b0*/ 	.word	0x00000000
        /*09b4*/ 	.short	0x0101
        /*09b6*/ 	.byte	0xff
	.zero		1


	//   ....[139]....
        /*09b8*/ 	.word	0x00007b40
        /*09bc*/ 	.word	0x00000058
        /*09c0*/ 	.word	0x00000110
        /*09c4*/ 	.short	0x010a
        /*09c6*/ 	.byte	0xff
	.zero		1


	//   ....[140]....
        /*09c8*/ 	.word	0x00007bf0
        /*09cc*/ 	.word	0x00000058
        /*09d0*/ 	.word	0x00000110
        /*09d4*/ 	.short	0x010a
        /*09d6*/ 	.byte	0xff
	.zero		1


	//   ....[141]....
        /*09d8*/ 	.word	0x00007f20
        /*09dc*/ 	.word	0x000000ff
        /*09e0*/ 	.word	0x00000000
        /*09e4*/ 	.short	0x0101
        /*09e6*/ 	.byte	0x05
	.zero		1


	//   ....[142]....
        /*09e8*/ 	.word	0x00008400
        /*09ec*/ 	.word	0x00000002
        /*09f0*/ 	.word	0x00000000
        /*09f4*/ 	.short	0x0101
        /*09f6*/ 	.byte	0xff
	.zero		1


	//   ....[143]....
        /*09f8*/ 	.word	0x00008670
        /*09fc*/ 	.word	0x000000ff
        /*0a00*/ 	.word	0x00000000
        /*0a04*/ 	.short	0x0101
        /*0a06*/ 	.byte	0x04
	.zero		1


	//   ....[144]....
        /*0a08*/ 	.word	0x00008690
        /*0a0c*/ 	.word	0x00000003
        /*0a10*/ 	.word	0x000001d0
        /*0a14*/ 	.short	0x010a
        /*0a16*/ 	.byte	0xff
	.zero		1


	//   ....[145]....
        /*0a18*/ 	.word	0x000086f0
        /*0a1c*/ 	.word	0x00000002
        /*0a20*/ 	.word	0x00000088
        /*0a24*/ 	.short	0x010a
        /*0a26*/ 	.byte	0xff
	.zero		1


	//   ....[146]....
        /*0a28*/ 	.word	0x00008750
        /*0a2c*/ 	.word	0x00000002
        /*0a30*/ 	.word	0x00000088
        /*0a34*/ 	.short	0x010a
        /*0a36*/ 	.byte	0xff
	.zero		1


	//   ....[147]....
        /*0a38*/ 	.word	0x000087a0
        /*0a3c*/ 	.word	0x00000002
        /*0a40*/ 	.word	0x00000160
        /*0a44*/ 	.short	0x010a
        /*0a46*/ 	.byte	0xff
	.zero		1


	//   ....[148]....
        /*0a48*/ 	.word	0x00008800
        /*0a4c*/ 	.word	0x00000000
        /*0a50*/ 	.word	0x00000000
        /*0a54*/ 	.short	0x010a
        /*0a56*/ 	.byte	0xff
	.zero		1


	//   ....[149]....
        /*0a58*/ 	.word	0x00008860
        /*0a5c*/ 	.word	0x00000000
        /*0a60*/ 	.word	0x00000000
        /*0a64*/ 	.short	0x010a
        /*0a66*/ 	.byte	0xff
	.zero		1


	//   ....[150]....
        /*0a68*/ 	.word	0x000088c0
        /*0a6c*/ 	.word	0x00000000
        /*0a70*/ 	.word	0x00000000
        /*0a74*/ 	.short	0x010a
        /*0a76*/ 	.byte	0xff
	.zero		1


	//   ....[151]....
        /*0a78*/ 	.word	0x00008920
        /*0a7c*/ 	.word	0x00000000
        /*0a80*/ 	.word	0x00000000
        /*0a84*/ 	.short	0x010a
        /*0a86*/ 	.byte	0xff
	.zero		1


	//   ....[152]....
        /*0a88*/ 	.word	0x00008980
        /*0a8c*/ 	.word	0x00000000
        /*0a90*/ 	.word	0x00000000
        /*0a94*/ 	.short	0x010a
        /*0a96*/ 	.byte	0xff
	.zero		1


	//   ....[153]....
        /*0a98*/ 	.word	0x000089e0
        /*0a9c*/ 	.word	0x00000000
        /*0aa0*/ 	.word	0x00000000
        /*0aa4*/ 	.short	0x010a
        /*0aa6*/ 	.byte	0xff
	.zero		1


	//   ....[154]....
        /*0aa8*/ 	.word	0x00008a40
        /*0aac*/ 	.word	0x00000000
        /*0ab0*/ 	.word	0x00000000
        /*0ab4*/ 	.short	0x010a
        /*0ab6*/ 	.byte	0xff
	.zero		1


	//   ....[155]....
        /*0ab8*/ 	.word	0x00008aa0
        /*0abc*/ 	.word	0x00000000
        /*0ac0*/ 	.word	0x00000000
        /*0ac4*/ 	.short	0x010a
        /*0ac6*/ 	.byte	0xff
	.zero		1


	//   ....[156]....
        /*0ac8*/ 	.word	0x00008b00
        /*0acc*/ 	.word	0x00000000
        /*0ad0*/ 	.word	0x00000000
        /*0ad4*/ 	.short	0x010a
        /*0ad6*/ 	.byte	0xff
	.zero		1


	//   ....[157]....
        /*0ad8*/ 	.word	0x00008b60
        /*0adc*/ 	.word	0x00000000
        /*0ae0*/ 	.word	0x00000000
        /*0ae4*/ 	.short	0x010a
        /*0ae6*/ 	.byte	0xff
	.zero		1


	//   ....[158]....
        /*0ae8*/ 	.word	0x00008bc0
        /*0aec*/ 	.word	0x00000000
        /*0af0*/ 	.word	0x00000000
        /*0af4*/ 	.short	0x010a
        /*0af6*/ 	.byte	0xff
	.zero		1


	//   ....[159]....
        /*0af8*/ 	.word	0x00008c20
        /*0afc*/ 	.word	0x00000000
        /*0b00*/ 	.word	0x00000000
        /*0b04*/ 	.short	0x010a
        /*0b06*/ 	.byte	0xff
	.zero		1


	//   ....[160]....
        /*0b08*/ 	.word	0x00008c80
        /*0b0c*/ 	.word	0x00000000
        /*0b10*/ 	.word	0x00000000
        /*0b14*/ 	.short	0x010a
        /*0b16*/ 	.byte	0xff
	.zero		1


	//   ....[161]....
        /*0b18*/ 	.word	0x00008ce0
        /*0b1c*/ 	.word	0x00000000
        /*0b20*/ 	.word	0x00000000
        /*0b24*/ 	.short	0x010a
        /*0b26*/ 	.byte	0xff
	.zero		1


	//   ....[162]....
        /*0b28*/ 	.word	0x00008d40
        /*0b2c*/ 	.word	0x00000000
        /*0b30*/ 	.word	0x00000000
        /*0b34*/ 	.short	0x010a
        /*0b36*/ 	.byte	0xff
	.zero		1


	//   ....[163]....
        /*0b38*/ 	.word	0x00008da0
        /*0b3c*/ 	.word	0x00000000
        /*0b40*/ 	.word	0x00000000
        /*0b44*/ 	.short	0x010a
        /*0b46*/ 	.byte	0xff
	.zero		1


	//   ....[164]....
        /*0b48*/ 	.word	0x00008df0
        /*0b4c*/ 	.word	0x00000000
        /*0b50*/ 	.word	0x000001c0
        /*0b54*/ 	.short	0x010a
        /*0b56*/ 	.byte	0xff
	.zero		1


	//   ....[165]....
        /*0b58*/ 	.word	0x00008e50
        /*0b5c*/ 	.word	0x00000000
        /*0b60*/ 	.word	0x00000170
        /*0b64*/ 	.short	0x010a
        /*0b66*/ 	.byte	0xff
	.zero		1


	//   ....[166]....
        /*0b68*/ 	.word	0x00008ea0
        /*0b6c*/ 	.word	0x00000000
        /*0b70*/ 	.word	0x00000160
        /*0b74*/ 	.short	0x010a
        /*0b76*/ 	.byte	0xff
	.zero		1


	//   ....[167]....
        /*0b78*/ 	.word	0x00008f00
        /*0b7c*/ 	.word	0x00000000
        /*0b80*/ 	.word	0x00000170
        /*0b84*/ 	.short	0x010a
        /*0b86*/ 	.byte	0xff
	.zero		1


	//   ....[168]....
        /*0b88*/ 	.word	0x00008f50
        /*0b8c*/ 	.word	0x00000000
        /*0b90*/ 	.word	0x00000160
        /*0b94*/ 	.short	0x010a
        /*0b96*/ 	.byte	0xff
	.zero		1


	//   ....[169]....
        /*0b98*/ 	.word	0x00008fb0
        /*0b9c*/ 	.word	0x00000003
        /*0ba0*/ 	.word	0x000001a0
        /*0ba4*/ 	.short	0x010a
        /*0ba6*/ 	.byte	0xff
	.zero		1


	//   ....[170]....
        /*0ba8*/ 	.word	0x00009010
        /*0bac*/ 	.word	0x00000000
        /*0bb0*/ 	.word	0x00000000
        /*0bb4*/ 	.short	0x010a
        /*0bb6*/ 	.byte	0xff
	.zero		1


	//   ....[171]....
        /*0bb8*/ 	.word	0x00009070
        /*0bbc*/ 	.word	0x00000000
        /*0bc0*/ 	.word	0x00000000
        /*0bc4*/ 	.short	0x010a
        /*0bc6*/ 	.byte	0xff
	.zero		1


	//   ....[172]....
        /*0bc8*/ 	.word	0x000090d0
        /*0bcc*/ 	.word	0x00000000
        /*0bd0*/ 	.word	0x00000000
        /*0bd4*/ 	.short	0x010a
        /*0bd6*/ 	.byte	0xff
	.zero		1


	//   ....[173]....
        /*0bd8*/ 	.word	0x00009130
        /*0bdc*/ 	.word	0x00000000
        /*0be0*/ 	.word	0x00000000
        /*0be4*/ 	.short	0x010a
        /*0be6*/ 	.byte	0xff
	.zero		1


	//   ....[174]....
        /*0be8*/ 	.word	0x00009190
        /*0bec*/ 	.word	0x00000000
        /*0bf0*/ 	.word	0x00000000
        /*0bf4*/ 	.short	0x010a
        /*0bf6*/ 	.byte	0xff
	.zero		1


	//   ....[175]....
        /*0bf8*/ 	.word	0x000091e0
        /*0bfc*/ 	.word	0x00000000
        /*0c00*/ 	.word	0x00000160
        /*0c04*/ 	.short	0x010a
        /*0c06*/ 	.byte	0xff
	.zero		1


	//   ....[176]....
        /*0c08*/ 	.word	0x00009240
        /*0c0c*/ 	.word	0x00000000
        /*0c10*/ 	.word	0x00000158
        /*0c14*/ 	.short	0x010a
        /*0c16*/ 	.byte	0xff
	.zero		1


	//   ....[177]....
        /*0c18*/ 	.word	0x000092a0
        /*0c1c*/ 	.word	0x00000003
        /*0c20*/ 	.word	0x00000130
        /*0c24*/ 	.short	0x010a
        /*0c26*/ 	.byte	0xff
	.zero		1


	//   ....[178]....
        /*0c28*/ 	.word	0x00009300
        /*0c2c*/ 	.word	0x00000003
        /*0c30*/ 	.word	0x00000138
        /*0c34*/ 	.short	0x010a
        /*0c36*/ 	.byte	0xff
	.zero		1


	//   ....[179]....
        /*0c38*/ 	.word	0x00009360
        /*0c3c*/ 	.word	0x00000003
        /*0c40*/ 	.word	0x00000140
        /*0c44*/ 	.short	0x010a
        /*0c46*/ 	.byte	0xff
	.zero		1


	//   ....[180]....
        /*0c48*/ 	.word	0x000093c0
        /*0c4c*/ 	.word	0x00000003
        /*0c50*/ 	.word	0x00000148
        /*0c54*/ 	.short	0x010a
        /*0c56*/ 	.byte	0xff
	.zero		1


	//   ....[181]....
        /*0c58*/ 	.word	0x00009420
        /*0c5c*/ 	.word	0x00000000
        /*0c60*/ 	.word	0x00000130
        /*0c64*/ 	.short	0x010a
        /*0c66*/ 	.byte	0xff
	.zero		1


	//   ....[182]....
        /*0c68*/ 	.word	0x00009480
        /*0c6c*/ 	.word	0x00000000
        /*0c70*/ 	.word	0x00000138
        /*0c74*/ 	.short	0x010a
        /*0c76*/ 	.byte	0xff
	.zero		1


	//   ....[183]....
        /*0c78*/ 	.word	0x000094e0
        /*0c7c*/ 	.word	0x00000000
        /*0c80*/ 	.word	0x00000140
        /*0c84*/ 	.short	0x010a
        /*0c86*/ 	.byte	0xff
	.zero		1


	//   ....[184]....
        /*0c88*/ 	.word	0x00009530
        /*0c8c*/ 	.word	0x00000000
        /*0c90*/ 	.word	0x00000160
        /*0c94*/ 	.short	0x010a
        /*0c96*/ 	.byte	0xff
	.zero		1


	//   ....[185]....
        /*0c98*/ 	.word	0x00009590
        /*0c9c*/ 	.word	0x00000002
        /*0ca0*/ 	.word	0x00000110
        /*0ca4*/ 	.short	0x010a
        /*0ca6*/ 	.byte	0xff
	.zero		1


	//   ....[186]....
        /*0ca8*/ 	.word	0x000095e0
        /*0cac*/ 	.word	0x0000004f
        /*0cb0*/ 	.word	0x00000180
        /*0cb4*/ 	.short	0x010a
        /*0cb6*/ 	.byte	0xff
	.zero		1


	//   ....[187]....
        /*0cb8*/ 	.word	0x00009630
        /*0cbc*/ 	.word	0x00000003
        /*0cc0*/ 	.word	0x00000110
        /*0cc4*/ 	.short	0x010a
        /*0cc6*/ 	.byte	0xff
	.zero		1


	//   ....[188]....
        /*0cc8*/ 	.word	0x00009680
        /*0ccc*/ 	.word	0x00000053
        /*0cd0*/ 	.word	0x00000110
        /*0cd4*/ 	.short	0x010a
        /*0cd6*/ 	.byte	0xff
	.zero		1


	//   ....[189]....
        /*0cd8*/ 	.word	0x000096d0
        /*0cdc*/ 	.word	0x00000058
        /*0ce0*/ 	.word	0x00000110
        /*0ce4*/ 	.short	0x010a
        /*0ce6*/ 	.byte	0xff
	.zero		1


	//----- nvinfo : EIATTR_NUM_MBARRIERS
	.align		4
.L_47:
        /*0ce8*/ 	.byte	0x03, 0x38
        /*0cea*/ 	.short	0x003c


	//----- nvinfo : EIATTR_EXIT_INSTR_OFFSETS
	.align		4
        /*0cec*/ 	.byte	0x04, 0x1c
        /*0cee*/ 	.short	(.L_49 - .L_48)


	//   ....[0]....
.L_48:
        /*0cf0*/ 	.word	0x00002e30


	//   ....[1]....
        /*0cf4*/ 	.word	0x00003320


	//   ....[2]....
        /*0cf8*/ 	.word	0x00003380


	//   ....[3]....
        /*0cfc*/ 	.word	0x000041f0


	//   ....[4]....
        /*0d00*/ 	.word	0x00005250


	//   ....[5]....
        /*0d04*/ 	.word	0x00005290


	//   ....[6]....
        /*0d08*/ 	.word	0x00008560


	//   ....[7]....
        /*0d0c*/ 	.word	0x000085e0


	//   ....[8]....
        /*0d10*/ 	.word	0x00008610


	//   ....[9]....
        /*0d14*/ 	.word	0x00008680


	//----- nvinfo : EIATTR_MAX_THREADS
	.align		4
.L_49:
        /*0d18*/ 	.byte	0x04, 0x05
        /*0d1a*/ 	.short	(.L_51 - .L_50)
.L_50:
        /*0d1c*/ 	.word	0x00000100
        /*0d20*/ 	.word	0x00000001
        /*0d24*/ 	.word	0x00000001


	//----- nvinfo : EIATTR_CRS_STACK_SIZE
	.align		4
.L_51:
        /*0d28*/ 	.byte	0x04, 0x1e
        /*0d2a*/ 	.short	(.L_53 - .L_52)
.L_52:
        /*0d2c*/ 	.word	0x00000000


	//----- nvinfo : EIATTR_CBANK_PARAM_SIZE
	.align		4
.L_53:
        /*0d30*/ 	.byte	0x03, 0x19
        /*0d32*/ 	.short	0x0800


	//----- nvinfo : EIATTR_PARAM_CBANK
	.align		4
        /*0d34*/ 	.byte	0x04, 0x0a
        /*0d36*/ 	.short	(.L_55 - .L_54)
	.align		4
.L_54:
        /*0d38*/ 	.word	index@(.nv.constant0._ZN7cutlass13device_kernelINS_4gemm6kernel13GemmUniversalIN4cute5tupleIJiiiiEEENS1_10collective13CollectiveMmaINS1_35MainloopSm100TmaUmmaWarpSpecializedILi17ELi2ELi4ENS5_IJNS4_1CILi1EEESB_SB_EEEEENS5_IJNSA_ILi64EEENSA_ILi128EEENSA_ILi32EEEEEENS_6half_tENS5_IJSB_llEEESI_NS5_IJlSB_lEEENS4_8TiledMMAINS4_8MMA_AtomIJNS4_20SM100_MMA_F16BF16_SSISI_SI_fLi64ELi128ELNS4_4UMMA5MajorE1ELSP_0ELNSO_7ScaleInE0ELSQ_0EEEEEENS4_6LayoutISC_NS5_IJNSA_ILi0EEESU_SU_EEEEENS5_IJNS4_10UnderscoreESX_SX_EEEEENS4_13SM90_TMA_LOADENS4_14ComposedLayoutINS4_7SwizzleILi3ELi4ELi3EEENS4_18smem_ptr_flag_bitsILi16EEENST_INS5_IJSE_NSA_ILi8EEEEEENS5_IJSB_SE_EEEEEEEvNS4_8identityES10_NS11_INS12_ILi2ELi4ELi3EEES15_NST_INS5_IJS16_SG_EEENS5_IJSG_SB_EEEEEEEvS1B_EENS_8epilogue10collective18CollectiveEpilogueINS1I_23Sm100TmaWarpSpecializedILi4ELi2ELi16ELb1ELb0EEEJSH_NS5_IJNST_ISE_SB_EENST_ISG_SB_EEEEESI_SK_SI_SK_NS1I_6fusion15FusionCallbacksIS1M_NS1Q_17LinearCombinationISI_fSI_fLNS_15FloatRoundStyleE2EEESH_S1P_JEEENS4_5SM1004TMEM4LOAD26SM100_TMEM_LOAD_16dp256b4xES10_S1G_NS4_17SM75_U32x4_LDSM_NENS4_14SM90_TMA_STOREES1G_NS4_17SM90_U32x4_STSM_NENS4_39AutoVectorizingCopyWithAssumedAlignmentILi128EEEEEEvvEEEEvNT_6ParamsE)
        /*0d3c*/ 	.short	0x0380
        /*0d3e*/ 	.short	0x0800


	//----- nvinfo : EIATTR_SW_WAR
	.align		4
.L_55:
        /*0d40*/ 	.byte	0x04, 0x36
        /*0d42*/ 	.short	(.L_57 - .L_56)
.L_56:
        /*0d44*/ 	.word	0x00000008
.L_57:


//--------------------- .nv.callgraph             --------------------------
	.section	.nv.callgraph,"",@"SHT_CUDA_CALLGRAPH"
	.align	4
	.sectionentsize	8
	.align		4
        /*0000*/ 	.word	0x00000000
	.align		4
        /*0004*/ 	.word	0xffffffff
	.align		4
        /*0008*/ 	.word	index@(_ZN7cutlass13device_kernelINS_4gemm6kernel13GemmUniversalIN4cute5tupleIJiiiiEEENS1_10collective13CollectiveMmaINS1_35MainloopSm100TmaUmmaWarpSpecializedILi17ELi2ELi4ENS5_IJNS4_1CILi1EEESB_SB_EEEEENS5_IJNSA_ILi64EEENSA_ILi128EEENSA_ILi32EEEEEENS_6half_tENS5_IJSB_llEEESI_NS5_IJlSB_lEEENS4_8TiledMMAINS4_8MMA_AtomIJNS4_20SM100_MMA_F16BF16_SSISI_SI_fLi64ELi128ELNS4_4UMMA5MajorE1ELSP_0ELNSO_7ScaleInE0ELSQ_0EEEEEENS4_6LayoutISC_NS5_IJNSA_ILi0EEESU_SU_EEEEENS5_IJNS4_10UnderscoreESX_SX_EEEEENS4_13SM90_TMA_LOADENS4_14ComposedLayoutINS4_7SwizzleILi3ELi4ELi3EEENS4_18smem_ptr_flag_bitsILi16EEENST_INS5_IJSE_NSA_ILi8EEEEEENS5_IJSB_SE_EEEEEEEvNS4_8identityES10_NS11_INS12_ILi2ELi4ELi3EEES15_NST_INS5_IJS16_SG_EEENS5_IJSG_SB_EEEEEEEvS1B_EENS_8epilogue10collective18CollectiveEpilogueINS1I_23Sm100TmaWarpSpecializedILi4ELi2ELi16ELb1ELb0EEEJSH_NS5_IJNST_ISE_SB_EENST_ISG_SB_EEEEESI_SK_SI_SK_NS1I_6fusion15FusionCallbacksIS1M_NS1Q_17LinearCombinationISI_fSI_fLNS_15FloatRoundStyleE2EEESH_S1P_JEEENS4_5SM1004TMEM4LOAD26SM100_TMEM_LOAD_16dp256b4xES10_S1G_NS4_17SM75_U32x4_LDSM_NENS4_14SM90_TMA_STOREES1G_NS4_17SM90_U32x4_STSM_NENS4_39AutoVectorizingCopyWithAssumedAlignmentILi128EEEEEEvvEEEEvNT_6ParamsE)
	.align		4
        /*000c*/ 	.word	index@(__assertfail)
	.align		4
        /*0010*/ 	.word	0x00000000
	.align		4
        /*0014*/ 	.word	0xfffffffe
	.align		4
        /*0018*/ 	.word	0x00000000
	.align		4
        /*001c*/ 	.word	0xfffffffd
	.align		4
        /*0020*/ 	.word	0x00000000
	.align		4
        /*0024*/ 	.word	0xfffffffc


//--------------------- .nv.constant4             --------------------------
	.section	.nv.constant4,"a",@progbits
	.align	8
	.align		8
.nv.constant4:
        /*0000*/ 	.dword	__assertfail
	.align		8
        /*0008*/ 	.dword	__unnamed_1
	.align		8
        /*0010*/ 	.dword	__unnamed_2
	.align		8
        /*0018*/ 	.dword	_ZN40_INTERNAL_8829fb2d_4_k_cu_720d4446_302264cuda3std3__45__cpo5beginE
	.align		8
        /*0020*/ 	.dword	_ZN40_INTERNAL_8829fb2d_4_k_cu_720d4446_302264cuda3std3__45__cpo3endE
	.align		8
        /*0028*/ 	.dword	_ZN40_INTERNAL_8829fb2d_4_k_cu_720d4446_302264cuda3std3__45__cpo6cbeginE
	.align		8
        /*0030*/ 	.dword	_ZN40_INTERNAL_8829fb2d_4_k_cu_720d4446_302264cuda3std3__45__cpo4cendE
	.align		8
        /*0038*/ 	.dword	_ZN40_INTERNAL_8829fb2d_4_k_cu_720d4446_302264cuda3std3__442_GLOBAL__N__8829fb2d_4_k_cu_720d4446_302266ignoreE
	.align		8
        /*0040*/ 	.dword	_ZN40_INTERNAL_8829fb2d_4_k_cu_720d4446_302264cuda3std3__419piecewise_constructE
	.align		8
        /*0048*/ 	.dword	_ZN40_INTERNAL_8829fb2d_4_k_cu_720d4446_302264cuda3std3__48in_placeE
	.align		8
        /*0050*/ 	.dword	_ZN40_INTERNAL_8829fb2d_4_k_cu_720d4446_302264cuda3std6ranges3__45__cpo4swapE
	.align		8
        /*0058*/ 	.dword	_ZN40_INTERNAL_8829fb2d_4_k_cu_720d4446_302264cuda3std6ranges3__45__cpo9iter_moveE
	.align		8
        /*0060*/ 	.dword	_ZN40_INTERNAL_8829fb2d_4_k_cu_720d4446_302264cute7productE
	.align		8
        /*0068*/ 	.dword	_ZN40_INTERNAL_8829fb2d_4_k_cu_720d4446_302264cute1_E
	.align		8
        /*0070*/ 	.dword	$str$25
	.align		8
        /*0078*/ 	.dword	$str$26
	.align		8
        /*0080*/ 	.dword	$str$27
	.align		8
        /*0088*/ 	.dword	$str$28


//--------------------- .text._ZN7cutlass13device_kernelINS_4gemm6kernel13GemmUniversalIN4cute5tupleIJiiiiEEENS1_10collective13CollectiveMmaINS1_35MainloopSm100TmaUmmaWarpSpecializedILi17ELi2ELi4ENS5_IJNS4_1CILi1EEESB_SB_EEEEENS5_IJNSA_ILi64EEENSA_ILi128EEENSA_ILi32EEEEEENS_6half_tENS5_IJSB_llEEESI_NS5_IJlSB_lEEENS4_8TiledMMAINS4_8MMA_AtomIJNS4_20SM100_MMA_F16BF16_SSISI_SI_fLi64ELi128ELNS4_4UMMA5MajorE1ELSP_0ELNSO_7ScaleInE0ELSQ_0EEEEEENS4_6LayoutISC_NS5_IJNSA_ILi0EEESU_SU_EEEEENS5_IJNS4_10UnderscoreESX_SX_EEEEENS4_13SM90_TMA_LOADENS4_14ComposedLayoutINS4_7SwizzleILi3ELi4ELi3EEENS4_18smem_ptr_flag_bitsILi16EEENST_INS5_IJSE_NSA_ILi8EEEEEENS5_IJSB_SE_EEEEEEEvNS4_8identityES10_NS11_INS12_ILi2ELi4ELi3EEES15_NST_INS5_IJS16_SG_EEENS5_IJSG_SB_EEEEEEEvS1B_EENS_8epilogue10collective18CollectiveEpilogueINS1I_23Sm100TmaWarpSpecializedILi4ELi2ELi16ELb1ELb0EEEJSH_NS5_IJNST_ISE_SB_EENST_ISG_SB_EEEEESI_SK_SI_SK_NS1I_6fusion15FusionCallbacksIS1M_NS1Q_17LinearCombinationISI_fSI_fLNS_15FloatRoundStyleE2EEESH_S1P_JEEENS4_5SM1004TMEM4LOAD26SM100_TMEM_LOAD_16dp256b4xES10_S1G_NS4_17SM75_U32x4_LDSM_NENS4_14SM90_TMA_STOREES1G_NS4_17SM90_U32x4_STSM_NENS4_39AutoVectorizingCopyWithAssumedAlignmentILi128EEEEEEvvEEEEvNT_6ParamsE --------------------------
	.section	.text._ZN7cutlass13device_kernelINS_4gemm6kernel13GemmUniversalIN4cute5tupleIJiiiiEEENS1_10collective13CollectiveMmaINS1_35MainloopSm100TmaUmmaWarpSpecializedILi17ELi2ELi4ENS5_IJNS4_1CILi1EEESB_SB_EEEEENS5_IJNSA_ILi64EEENSA_ILi128EEENSA_ILi32EEEEEENS_6half_tENS5_IJSB_llEEESI_NS5_IJlSB_lEEENS4_8TiledMMAINS4_8MMA_AtomIJNS4_20SM100_MMA_F16BF16_SSISI_SI_fLi64ELi128ELNS4_4UMMA5MajorE1ELSP_0ELNSO_7ScaleInE0ELSQ_0EEEEEENS4_6LayoutISC_NS5_IJNSA_ILi0EEESU_SU_EEEEENS5_IJNS4_10UnderscoreESX_SX_EEEEENS4_13SM90_TMA_LOADENS4_14ComposedLayoutINS4_7SwizzleILi3ELi4ELi3EEENS4_18smem_ptr_flag_bitsILi16EEENST_INS5_IJSE_NSA_ILi8EEEEEENS5_IJSB_SE_EEEEEEEvNS4_8identityES10_NS11_INS12_ILi2ELi4ELi3EEES15_NST_INS5_IJS16_SG_EEENS5_IJSG_SB_EEEEEEEvS1B_EENS_8epilogue10collective18CollectiveEpilogueINS1I_23Sm100TmaWarpSpecializedILi4ELi2ELi16ELb1ELb0EEEJSH_NS5_IJNST_ISE_SB_EENST_ISG_SB_EEEEESI_SK_SI_SK_NS1I_6fusion15FusionCallbacksIS1M_NS1Q_17LinearCombinationISI_fSI_fLNS_15FloatRoundStyleE2EEESH_S1P_JEEENS4_5SM1004TMEM4LOAD26SM100_TMEM_LOAD_16dp256b4xES10_S1G_NS4_17SM75_U32x4_LDSM_NENS4_14SM90_TMA_STOREES1G_NS4_17SM90_U32x4_STSM_NENS4_39AutoVectorizingCopyWithAssumedAlignmentILi128EEEEEEvvEEEEvNT_6ParamsE,"ax",@progbits
	.align	128
.text._ZN7cutlass13device_kernelINS_4gemm6kernel13GemmUniversalIN4cute5tupleIJiiiiEEENS1_10collective13CollectiveMmaINS1_35MainloopSm100TmaUmmaWarpSpecializedILi17ELi2ELi4ENS5_IJNS4_1CILi1EEESB_SB_EEEEENS5_IJNSA_ILi64EEENSA_ILi128EEENSA_ILi32EEEEEENS_6half_tENS5_IJSB_llEEESI_NS5_IJlSB_lEEENS4_8TiledMMAINS4_8MMA_AtomIJNS4_20SM100_MMA_F16BF16_SSISI_SI_fLi64ELi128ELNS4_4UMMA5MajorE1ELSP_0ELNSO_7ScaleInE0ELSQ_0EEEEEENS4_6LayoutISC_NS5_IJNSA_ILi0EEESU_SU_EEEEENS5_IJNS4_10UnderscoreESX_SX_EEEEENS4_13SM90_TMA_LOADENS4_14ComposedLayoutINS4_7SwizzleILi3ELi4ELi3EEENS4_18smem_ptr_flag_bitsILi16EEENST_INS5_IJSE_NSA_ILi8EEEEEENS5_IJSB_SE_EEEEEEEvNS4_8identityES10_NS11_INS12_ILi2ELi4ELi3EEES15_NST_INS5_IJS16_SG_EEENS5_IJSG_SB_EEEEEEEvS1B_EENS_8epilogue10collective18CollectiveEpilogueINS1I_23Sm100TmaWarpSpecializedILi4ELi2ELi16ELb1ELb0EEEJSH_NS5_IJNST_ISE_SB_EENST_ISG_SB_EEEEESI_SK_SI_SK_NS1I_6fusion15FusionCallbacksIS1M_NS1Q_17LinearCombinationISI_fSI_fLNS_15FloatRoundStyleE2EEESH_S1P_JEEENS4_5SM1004TMEM4LOAD26SM100_TMEM_LOAD_16dp256b4xES10_S1G_NS4_17SM75_U32x4_LDSM_NENS4_14SM90_TMA_STOREES1G_NS4_17SM90_U32x4_STSM_NENS4_39AutoVectorizingCopyWithAssumedAlignmentILi128EEEEEEvvEEEEvNT_6ParamsE:
        .type           _ZN7cutlass13device_kernelINS_4gemm6kernel13GemmUniversalIN4cute5tupleIJiiiiEEENS1_10collective13CollectiveMmaINS1_35MainloopSm100TmaUmmaWarpSpecializedILi17ELi2ELi4ENS5_IJNS4_1CILi1EEESB_SB_EEEEENS5_IJNSA_ILi64EEENSA_ILi128EEENSA_ILi32EEEEEENS_6half_tENS5_IJSB_llEEESI_NS5_IJlSB_lEEENS4_8TiledMMAINS4_8MMA_AtomIJNS4_20SM100_MMA_F16BF16_SSISI_SI_fLi64ELi128ELNS4_4UMMA5MajorE1ELSP_0ELNSO_7ScaleInE0ELSQ_0EEEEEENS4_6LayoutISC_NS5_IJNSA_ILi0EEESU_SU_EEEEENS5_IJNS4_10UnderscoreESX_SX_EEEEENS4_13SM90_TMA_LOADENS4_14ComposedLayoutINS4_7SwizzleILi3ELi4ELi3EEENS4_18smem_ptr_flag_bitsILi16EEENST_INS5_IJSE_NSA_ILi8EEEEEENS5_IJSB_SE_EEEEEEEvNS4_8identityES10_NS11_INS12_ILi2ELi4ELi3EEES15_NST_INS5_IJS16_SG_EEENS5_IJSG_SB_EEEEEEEvS1B_EENS_8epilogue10collective18CollectiveEpilogueINS1I_23Sm100TmaWarpSpecializedILi4ELi2ELi16ELb1ELb0EEEJSH_NS5_IJNST_ISE_SB_EENST_ISG_SB_EEEEESI_SK_SI_SK_NS1I_6fusion15FusionCallbacksIS1M_NS1Q_17LinearCombinationISI_fSI_fLNS_15FloatRoundStyleE2EEESH_S1P_JEEENS4_5SM1004TMEM4LOAD26SM100_TMEM_LOAD_16dp256b4xES10_S1G_NS4_17SM75_U32x4_LDSM_NENS4_14SM90_TMA_STOREES1G_NS4_17SM90_U32x4_STSM_NENS4_39AutoVectorizingCopyWithAssumedAlignmentILi128EEEEEEvvEEEEvNT_6ParamsE,@function
        .size           _ZN7cutlass13device_kernelINS_4gemm6kernel13GemmUniversalIN4cute5tupleIJiiiiEEENS1_10collective13CollectiveMmaINS1_35MainloopSm100TmaUmmaWarpSpecializedILi17ELi2ELi4ENS5_IJNS4_1CILi1EEESB_SB_EEEEENS5_IJNSA_ILi64EEENSA_ILi128EEENSA_ILi32EEEEEENS_6half_tENS5_IJSB_llEEESI_NS5_IJlSB_lEEENS4_8TiledMMAINS4_8MMA_AtomIJNS4_20SM100_MMA_F16BF16_SSISI_SI_fLi64ELi128ELNS4_4UMMA5MajorE1ELSP_0ELNSO_7ScaleInE0ELSQ_0EEEEEENS4_6LayoutISC_NS5_IJNSA_ILi0EEESU_SU_EEEEENS5_IJNS4_10UnderscoreESX_SX_EEEEENS4_13SM90_TMA_LOADENS4_14ComposedLayoutINS4_7SwizzleILi3ELi4ELi3EEENS4_18smem_ptr_flag_bitsILi16EEENST_INS5_IJSE_NSA_ILi8EEEEEENS5_IJSB_SE_EEEEEEEvNS4_8identityES10_NS11_INS12_ILi2ELi4ELi3EEES15_NST_INS5_IJS16_SG_EEENS5_IJSG_SB_EEEEEEEvS1B_EENS_8epilogue10collective18CollectiveEpilogueINS1I_23Sm100TmaWarpSpecializedILi4ELi2ELi16ELb1ELb0EEEJSH_NS5_IJNST_ISE_SB_EENST_ISG_SB_EEEEESI_SK_SI_SK_NS1I_6fusion15FusionCallbacksIS1M_NS1Q_17LinearCombinationISI_fSI_fLNS_15FloatRoundStyleE2EEESH_S1P_JEEENS4_5SM1004TMEM4LOAD26SM100_TMEM_LOAD_16dp256b4xES10_S1G_NS4_17SM75_U32x4_LDSM_NENS4_14SM90_TMA_STOREES1G_NS4_17SM90_U32x4_STSM_NENS4_39AutoVectorizingCopyWithAssumedAlignmentILi128EEEEEEvvEEEEvNT_6ParamsE,(.L_x_216 - _ZN7cutlass13device_kernelINS_4gemm6kernel13GemmUniversalIN4cute5tupleIJiiiiEEENS1_10collective13CollectiveMmaINS1_35MainloopSm100TmaUmmaWarpSpecializedILi17ELi2ELi4ENS5_IJNS4_1CILi1EEESB_SB_EEEEENS5_IJNSA_ILi64EEENSA_ILi128EEENSA_ILi32EEEEEENS_6half_tENS5_IJSB_llEEESI_NS5_IJlSB_lEEENS4_8TiledMMAINS4_8MMA_AtomIJNS4_20SM100_MMA_F16BF16_SSISI_SI_fLi64ELi128ELNS4_4UMMA5MajorE1ELSP_0ELNSO_7ScaleInE0ELSQ_0EEEEEENS4_6LayoutISC_NS5_IJNSA_ILi0EEESU_SU_EEEEENS5_IJNS4_10UnderscoreESX_SX_EEEEENS4_13SM90_TMA_LOADENS4_14ComposedLayoutINS4_7SwizzleILi3ELi4ELi3EEENS4_18smem_ptr_flag_bitsILi16EEENST_INS5_IJSE_NSA_ILi8EEEEEENS5_IJSB_SE_EEEEEEEvNS4_8identityES10_NS11_INS12_ILi2ELi4ELi3EEES15_NST_INS5_IJS16_SG_EEENS5_IJSG_SB_EEEEEEEvS1B_EENS_8epilogue10collective18CollectiveEpilogueINS1I_23Sm100TmaWarpSpecializedILi4ELi2ELi16ELb1ELb0EEEJSH_NS5_IJNST_ISE_SB_EENST_ISG_SB_EEEEESI_SK_SI_SK_NS1I_6fusion15FusionCallbacksIS1M_NS1Q_17LinearCombinationISI_fSI_fLNS_15FloatRoundStyleE2EEESH_S1P_JEEENS4_5SM1004TMEM4LOAD26SM100_TMEM_LOAD_16dp256b4xES10_S1G_NS4_17SM75_U32x4_LDSM_NENS4_14SM90_TMA_STOREES1G_NS4_17SM90_U32x4_STSM_NENS4_39AutoVectorizingCopyWithAssumedAlignmentILi128EEEEEEvvEEEEvNT_6ParamsE)
        .other          _ZN7cutlass13device_kernelINS_4gemm6kernel13GemmUniversalIN4cute5tupleIJiiiiEEENS1_10collective13CollectiveMmaINS1_35MainloopSm100TmaUmmaWarpSpecializedILi17ELi2ELi4ENS5_IJNS4_1CILi1EEESB_SB_EEEEENS5_IJNSA_ILi64EEENSA_ILi128EEENSA_ILi32EEEEEENS_6half_tENS5_IJSB_llEEESI_NS5_IJlSB_lEEENS4_8TiledMMAINS4_8MMA_AtomIJNS4_20SM100_MMA_F16BF16_SSISI_SI_fLi64ELi128ELNS4_4UMMA5MajorE1ELSP_0ELNSO_7ScaleInE0ELSQ_0EEEEEENS4_6LayoutISC_NS5_IJNSA_ILi0EEESU_SU_EEEEENS5_IJNS4_10UnderscoreESX_SX_EEEEENS4_13SM90_TMA_LOADENS4_14ComposedLayoutINS4_7SwizzleILi3ELi4ELi3EEENS4_18smem_ptr_flag_bitsILi16EEENST_INS5_IJSE_NSA_ILi8EEEEEENS5_IJSB_SE_EEEEEEEvNS4_8identityES10_NS11_INS12_ILi2ELi4ELi3EEES15_NST_INS5_IJS16_SG_EEENS5_IJSG_SB_EEEEEEEvS1B_EENS_8epilogue10collective18CollectiveEpilogueINS1I_23Sm100TmaWarpSpecializedILi4ELi2ELi16ELb1ELb0EEEJSH_NS5_IJNST_ISE_SB_EENST_ISG_SB_EEEEESI_SK_SI_SK_NS1I_6fusion15FusionCallbacksIS1M_NS1Q_17LinearCombinationISI_fSI_fLNS_15FloatRoundStyleE2EEESH_S1P_JEEENS4_5SM1004TMEM4LOAD26SM100_TMEM_LOAD_16dp256b4xES10_S1G_NS4_17SM75_U32x4_LDSM_NENS4_14SM90_TMA_STOREES1G_NS4_17SM90_U32x4_STSM_NENS4_39AutoVectorizingCopyWithAssumedAlignmentILi128EEEEEEvvEEEEvNT_6ParamsE,@"STO_CUDA_ENTRY STV_DEFAULT"
_ZN7cutlass13device_kernelINS_4gemm6kernel13GemmUniversalIN4cute5tupleIJiiiiEEENS1_10collective13CollectiveMmaINS1_35MainloopSm100TmaUmmaWarpSpecializedILi17ELi2ELi4ENS5_IJNS4_1CILi1EEESB_SB_EEEEENS5_IJNSA_ILi64EEENSA_ILi128EEENSA_ILi32EEEEEENS_6half_tENS5_IJSB_llEEESI_NS5_IJlSB_lEEENS4_8TiledMMAINS4_8MMA_AtomIJNS4_20SM100_MMA_F16BF16_SSISI_SI_fLi64ELi128ELNS4_4UMMA5MajorE1ELSP_0ELNSO_7ScaleInE0ELSQ_0EEEEEENS4_6LayoutISC_NS5_IJNSA_ILi0EEESU_SU_EEEEENS5_IJNS4_10UnderscoreESX_SX_EEEEENS4_13SM90_TMA_LOADENS4_14ComposedLayoutINS4_7SwizzleILi3ELi4ELi3EEENS4_18smem_ptr_flag_bitsILi16EEENST_INS5_IJSE_NSA_ILi8EEEEEENS5_IJSB_SE_EEEEEEEvNS4_8identityES10_NS11_INS12_ILi2ELi4ELi3EEES15_NST_INS5_IJS16_SG_EEENS5_IJSG_SB_EEEEEEEvS1B_EENS_8epilogue10collective18CollectiveEpilogueINS1I_23Sm100TmaWarpSpecializedILi4ELi2ELi16ELb1ELb0EEEJSH_NS5_IJNST_ISE_SB_EENST_ISG_SB_EEEEESI_SK_SI_SK_NS1I_6fusion15FusionCallbacksIS1M_NS1Q_17LinearCombinationISI_fSI_fLNS_15FloatRoundStyleE2EEESH_S1P_JEEENS4_5SM1004TMEM4LOAD26SM100_TMEM_LOAD_16dp256b4xES10_S1G_NS4_17SM75_U32x4_LDSM_NENS4_14SM90_TMA_STOREES1G_NS4_17SM90_U32x4_STSM_NENS4_39AutoVectorizingCopyWithAssumedAlignmentILi128EEEEEEvvEEEEvNT_6ParamsE:
[----:B------:R-:W1:Y:S01]  /*0000*/  LDC R1, c[0x0][0x37c] ;  /* 0x0000df00ff017b82 */ /* 0x000e620000000800 */
[----:B------:R-:W2:Y:S01]  /*0010*/  S2R R72, SR_TID.X ;  /* 0x0000000000487919 */ /* 0x000ea20000002100 */
[----:B------:R-:W3:Y:S01]  /*0020*/  LDCU.64 UR4, c[0x0][0x890] ;  /* 0x00011200ff0477ac */ /* 0x000ee20008000a00 */
[----:B------:R-:W-:Y:S02]  /*0030*/  PRMT R59, RZ, 0x7610, R59 ;  /* 0x00007610ff3b7816 */ /* 0x000fe4000000003b */
[----:B------:R-:W-:Y:S01]  /*0040*/  ELECT P5, URZ, PT ;  /* 0x0000000000ff782f */ /* 0x000fe200038a0000 */
[----:B------:R-:W4:Y:S01]  /*0050*/  LDCU.64 UR46, c[0x0][0x358] ;  /* 0x00006b00ff2e77ac */ /* 0x000f220008000a00 */
[----:B---3--:R-:W-:-:S04]  /*0060*/  UISETP.NE.U32.AND UP0, UPT, UR4, URZ, UPT ;  /* 0x000000ff0400728c */ /* 0x008fc8000bf05070 */
[----:B------:R-:W-:Y:S01]  /*0070*/  UISETP.NE.AND.EX UP0, UPT, UR5, URZ, UPT, UP0 ;  /* 0x000000ff0500728c */ /* 0x000fe2000bf05300 */
[----:B--2---:R-:W-:-:S05]  /*0080*/  SHF.R.U32.HI R65, RZ, 0x5, R72 ;  /* 0x00000005ff417819 */ /* 0x004fca0000011648 */
[----:B------:R-:W2:Y:S02]  /*0090*/  SHFL.IDX PT, R0, R65, RZ, 0x1f ;  /* 0x00001fff41007589 */ /* 0x000ea400000e0000 */
[----:B--2---:R-:W-:Y:S01]  /*00a0*/  R2UR UR8, R0 ;  /* 0x00000000000872ca */ /* 0x004fe200000e0000 */
[----:B-1--4-:R-:W-:-:S14]  /*00b0*/  BRA.U UP0, `(.L_x_0) ;  /* 0x00000001002c7547 */ /* 0x012fdc000b800000 */
[----:B------:R-:W1:Y:S02]  /*00c0*/  LDCU.64 UR6, c[0x0][0x888] ;  /* 0x00011100ff0677ac */ /* 0x000e640008000a00 */
[----:B-1----:R-:W-:-:S04]  /*00d0*/  UISETP.NE.U32.AND UP0, UPT, UR6, URZ, UPT ;  /* 0x000000ff0600728c */ /* 0x002fc8000bf05070 */
[----:B------:R-:W-:-:S09]  /*00e0*/  UISETP.NE.AND.EX UP0, UPT, UR7, URZ, UPT, UP0 ;  /* 0x000000ff0700728c */ /* 0x000fd2000bf05300 */
[----:B------:R-:W-:Y:S05]  /*00f0*/  BRA.U !UP0, `(.L_x_1) ;  /* 0x0000000108107547 */ /* 0x000fea000b800000 */
[----:B------:R-:W1:Y:S02]  /*0100*/  LDC.64 R2, c[0x0][0x888] ;  /* 0x00022200ff027b82 */ /* 0x000e640000000a00 */
[----:B-1----:R1:W5:Y:S01]  /*0110*/  LDG.E R35, desc[UR46][R2.64] ;  /* 0x0000002e02237981 */ /* 0x002362000c1e1900 */
[----:B------:R-:W-:Y:S01]  /*0120*/  HFMA2 R59, -RZ, RZ, 0, 5.9604644775390625e-08 ;  /* 0x00000001ff3b7431 */ /* 0x000fe200000001ff */
[----:B------:R-:W-:Y:S05]  /*0130*/  BRA `(.L_x_0) ;  /* 0x00000000000c7947 */ /* 0x000fea0003800000 */
.L_x_1:
[----:B------:R-:W1:Y:S01]  /*0140*/  LDCU UR6, c[0x0][0x880] ;  /* 0x00011000ff0677ac */ /* 0x000e620008000800 */
[----:B------:R-:W-:Y:S01]  /*0150*/  HFMA2 R59, -RZ, RZ, 0, 5.9604644775390625e-08 ;  /* 0x00000001ff3b7431 */ /* 0x000fe200000001ff */
[----:B-1----:R-:W-:-:S07]  /*0160*/  MOV R35, UR6 ;  /* 0x0000000600237c02 */ /* 0x002fce0008000f00 */
.L_x_0:
[----:B------:R-:W2:Y:S02]  /*0170*/  LDCU.64 UR6, c[0x0][0x8b0] ;  /* 0x00011600ff0677ac */ /* 0x000ea40008000a00 */
[----:B--2---:R-:W-:-:S04]  /*0180*/  UISETP.NE.U32.AND UP0, UPT, UR6, URZ, UPT ;  /* 0x000000ff0600728c */ /* 0x004fc8000bf05070 */
[----:B------:R-:W-:-:S09]  /*0190*/  UISETP.NE.AND.EX UP0, UPT, UR7, URZ, UPT, UP0 ;  /* 0x000000ff0700728c */ /* 0x000fd2000bf05300 */
[----:B------:R-:W-:Y:S05]  /*01a0*/  BRA.U UP0, `(.L_x_2) ;  /* 0x0000000100247547 */ /* 0x000fea000b800000 */
[----:B------:R-:W2:Y:S02]  /*01b0*/  LDCU.64 UR6, c[0x0][0x8a8] ;  /* 0x00011500ff0677ac */ /* 0x000ea40008000a00 */
[----:B--2---:R-:W-:-:S04]  /*01c0*/  UISETP.NE.U32.AND UP0, UPT, UR6, URZ, UPT ;  /* 0x000000ff0600728c */ /* 0x004fc8000bf05070 */
[----:B------:R-:W-:-:S09]  /*01d0*/  UISETP.NE.AND.EX UP0, UPT, UR7, URZ, UPT, UP0 ;  /* 0x000000ff0700728c */ /* 0x000fd2000bf05300 */
[----:B------:R-:W-:Y:S05]  /*01e0*/  BRA.U !UP0, `(.L_x_3) ;  /* 0x00000001080c7547 */ /* 0x000fea000b800000 */
[----:B-1----:R-:W1:Y:S02]  /*01f0*/  LDC.64 R2, c[0x0][0x8a8] ;  /* 0x00022a00ff027b82 */ /* 0x002e640000000a00 */
[----:B-1----:R2:W5:Y:S01]  /*0200*/  LDG.E R33, desc[UR46][R2.64] ;  /* 0x0000002e02217981 */ /* 0x002562000c1e1900 */
[----:B------:R-:W-:Y:S05]  /*0210*/  BRA `(.L_x_2) ;  /* 0x0000000000087947 */ /* 0x000fea0003800000 */
.L_x_3:
[----:B------:R-:W2:Y:S02]  /*0220*/  LDCU UR6, c[0x0][0x8a0] ;  /* 0x00011400ff0677ac */ /* 0x000ea40008000800 */
[----:B--2---:R-:W-:Y:S02]  /*0230*/  MOV R33, UR6 ;  /* 0x0000000600217c02 */ /* 0x004fe40008000f00 */
.L_x_2:
[----:B------:R-:W-:Y:S01]  /*0240*/  IMAD.U32 R0, RZ, RZ, UR8 ;  /* 0x00000008ff007e24 */ /* 0x000fe2000f8e00ff */
[----:B------:R-:W-:Y:S04]  /*0250*/  BSSY.RECONVERGENT B0, `(.L_x_4) ;  /* 0x000000c000007945 */ /* 0x000fe80003800200 */
[C---:B------:R-:W-:Y:S02]  /*0260*/  ISETP.NE.OR P1, PT, R0.reuse, 0x1, !P5 ;  /* 0x000000010000780c */ /* 0x040fe40006f25670 */
[----:B------:R-:W-:-:S11]  /*0270*/  ISETP.NE.OR P0, PT, R0, 0x3, !P5 ;  /* 0x000000030000780c */ /* 0x000fd60006f05670 */
[----:B------:R-:W-:Y:S05]  /*0280*/  @P1 BRA `(.L_x_5) ;  /* 0x0000000000201947 */ /* 0x000fea0003800000 */
[----:B------:R-:W3:Y:S02]  /*0290*/  LDCU.64 UR6, c[0x0][0x348] ;  /* 0x00006900ff0677ac */ /* 0x000ee40008000a00 */
[----:B---3--:R-:W-:Y:S02]  /*02a0*/  UIADD3 UR10, UP1, UPT, UR6, 0x80, URZ ;  /* 0x00000080060a7890 */ /* 0x008fe4000ff3e0ff */
[----:B------:R-:W-:Y:S02]  /*02b0*/  UIADD3 UR6, UP0, UPT, UR6, 0x180, URZ ;  /* 0x0000018006067890 */ /* 0x000fe4000ff1e0ff */
[----:B------:R-:W-:Y:S02]  /*02c0*/  UIADD3.X UR11, UPT, UPT, URZ, UR7, URZ, UP1, !UPT ;  /* 0x00000007ff0b7290 */ /* 0x000fe40008ffe4ff */
[----:B------:R-:W-:-:S07]  /*02d0*/  UIADD3.X UR7, UPT, UPT, URZ, UR7, URZ, UP0, !UPT ;  /* 0x00000007ff077290 */ /* 0x000fce00087fe4ff */
[----:B------:R3:W-:Y:S02]  /*02e0*/  UTMACCTL.PF [UR10] ;  /* 0x000000000a0079b9 */ /* 0x0007e40008040000 */
[----:B------:R3:W-:Y:S02]  /*02f0*/  UTMACCTL.PF [UR6] ;  /* 0x00000000060079b9 */ /* 0x0007e40008040000 */
[----:B---3--:R-:W-:Y:S01]  /*0300*/  NOP ;  /* 0x0000000000007918 */ /* 0x008fe20000000000 */
.L_x_5:
[----:B------:R-:W-:Y:S05]  /*0310*/  BSYNC.RECONVERGENT B0 ;  /* 0x0000000000007941 */ /* 0x000fea0003800200 */
.L_x_4:
[----:B------:R-:W-:Y:S04]  /*0320*/  BSSY.RECONVERGENT B0, `(.L_x_6) ;  /* 0x000000a000007945 */ /* 0x000fe80003800200 */
        /* <DEDUP_REMOVED lines=9> */
.L_x_7:
[----:B------:R-:W-:Y:S05]  /*03c0*/  BSYNC.RECONVERGENT B0 ;  /* 0x0000000000007941 */ /* 0x000fea0003800200 */
.L_x_6:
[----:B------:R-:W3:Y:S01]  /*03d0*/  LDCU.64 UR6, c[0x0][0x888] ;  /* 0x00011100ff0677ac */ /* 0x000ee20008000a00 */
[----:B------:R-:W-:Y:S02]  /*03e0*/  UISETP.EQ.U32.AND UP1, UPT, UR4, URZ, UPT ;  /* 0x000000ff0400728c */ /* 0x000fe4000bf22070 */
[----:B------:R-:W-:Y:S02]  /*03f0*/  UPLOP3.LUT UP2, UPT, UPT, UPT, UPT, 0x80, 0x8 ;  /* 0x000000000008789c */ /* 0x000fe40003f4f070 */
[----:B---3--:R-:W-:-:S04]  /*0400*/  UISETP.NE.U32.AND UP0, UPT, UR6, URZ, UPT ;  /* 0x000000ff0600728c */ /* 0x008fc8000bf05070 */
[----:B------:R-:W-:-:S04]  /*0410*/  UISETP.NE.AND.EX UP0, UPT, UR7, URZ, UPT, UP0 ;  /* 0x000000ff0700728c */ /* 0x000fc8000bf05300 */
[----:B------:R-:W-:-:S04]  /*0420*/  UISETP.EQ.OR.EX UP3, UPT, UR5, URZ, !UP0, UP1 ;  /* 0x000000ff0500728c */ /* 0x000fc8000c762710 */
[----:B------:R-:W-:-:S05]  /*0430*/  UP2UR UR50, UPR, URZ, 0x8 ;  /* 0x00000008ff327883 */ /* 0x000fca0008000000 */
[----:B------:R-:W-:Y:S07]  /*0440*/  BRA.U !UP3, `(.L_x_8) ;  /* 0x000000010b207547 */ /* 0x000fee000b800000 */
[----:B------:R-:W-:Y:S01]  /*0450*/  UISETP.NE.U32.AND UP2, UPT, UR4, URZ, UPT ;  /* 0x000000ff0400728c */ /* 0x000fe2000bf45070 */
[----:B-----5:R-:W-:Y:S01]  /*0460*/  FSETP.NEU.AND P0, PT, R35, RZ, PT ;  /* 0x000000ff2300720b */ /* 0x020fe20003f0d000 */
[----:B------:R-:W-:Y:S02]  /*0470*/  USEL UR4, URZ, 0xffffffff, UP0 ;  /* 0xffffffffff047887 */ /* 0x000fe40008000000 */
[----:B------:R-:W-:-:S10]  /*0480*/  UISETP.NE.AND.EX UP2, UPT, UR5, URZ, UPT, UP2 ;  /* 0x000000ff0500728c */ /* 0x000fd4000bf45320 */
[----:B------:R-:W-:Y:S01]  /*0490*/  VOTEU.ANY UP1, P0 ;  /* 0x0000000000ff7886 */ /* 0x000fe20000020100 */
[----:B------:R-:W-:-:S04]  /*04a0*/  @!UP2 USEL UR4, URZ, 0xffffffff, UP1 ;  /* 0xffffffffff04a887 */ /* 0x000fc80008800000 */
[----:B------:R-:W-:-:S04]  /*04b0*/  ULOP3.LUT UR4, UR4, 0x1, URZ, 0xc0, !UPT ;  /* 0x0000000104047892 */ /* 0x000fc8000f8ec0ff */
[----:B------:R-:W-:-:S11]  /*04c0*/  UISETP.NE.U32.AND UP2, UPT, UR4, 0x1, UPT ;  /* 0x000000010400788c */ /* 0x000fd6000bf45070 */
.L_x_8:
[----:B-12---:R-:W1:Y:S01]  /*04d0*/  SHFL.IDX PT, R2, R65, RZ, 0x1f ;  /* 0x00001fff41027589 */ /* 0x006e6200000e0000 */
[----:B------:R-:W-:-:S04]  /*04e0*/  UISETP.NE.AND UP1, UPT, UR8, 0x2, UPT ;  /* 0x000000020800788c */ /* 0x000fc8000bf25270 */
[----:B------:R-:W-:Y:S01]  /*04f0*/  USEL UR6, URZ, 0x1, UP1 ;  /* 0x00000001ff067887 */ /* 0x000fe20008800000 */
[----:B-1----:R-:W-:-:S13]  /*0500*/  ISETP.NE.AND P0, PT, R2, RZ, PT ;  /* 0x000000ff0200720c */ /* 0x002fda0003f05270 */
[----:B------:R-:W-:Y:S05]  /*0510*/  @P0 BRA `(.L_x_9) ;  /* 0x0000000000bc0947 */ /* 0x000fea0003800000 */
[----:B------:R-:W-:Y:S01]  /*0520*/  ELECT P0, URZ, PT ;  /* 0x0000000000ff782f */ /* 0x000fe20003800000 */
[----:B------:R-:W-:-:S12]  /*0530*/  BSSY.RECONVERGENT B0, `(.L_x_9) ;  /* 0x000002d000007945 */ /* 0x000fd80003800200 */
[----:B------:R-:W-:Y:S05]  /*0540*/  @!P0 BRA `(.L_x_10) ;  /* 0x0000000000ac8947 */ /* 0x000fea0003800000 */
[----:B------:R-:W1:Y:S01]  /*0550*/  S2UR UR5, SR_CgaCtaId ;  /* 0x00000000000579c3 */ /* 0x000e620000008800 */
[----:B------:R-:W-:Y:S01]  /*0560*/  UMOV UR7, 0x400 ;  /* 0x0000040000077882 */ /* 0x000fe20000000000 */
[----:B------:R-:W-:Y:S02]  /*0570*/  UMOV UR4, 0x1 ;  /* 0x0000000100047882 */ /* 0x000fe40000000000 */
[----:B------:R-:W-:-:S04]  /*0580*/  UIADD3 UR10, UPT, UPT, -UR4, 0x100000, URZ ;  /* 0x00100000040a7890 */ /* 0x000fc8000fffe1ff */
[----:B------:R-:W-:Y:S02]  /*0590*/  USHF.L.U32 UR11, UR10, 0xb, URZ ;  /* 0x0000000b0a0b7899 */ /* 0x000fe400080006ff */
[----:B------:R-:W-:Y:S02]  /*05a0*/  USHF.L.U32 UR10, UR10, 0x1, URZ ;  /* 0x000000010a0a7899 */ /* 0x000fe400080006ff */
[----:B-1----:R-:W-:Y:S01]  /*05b0*/  ULEA UR5, UR5, UR7, 0x18 ;  /* 0x0000000705057291 */ /* 0x002fe2000f8ec0ff */
[----:B------:R-:W1:Y:S11]  /*05c0*/  FENCE.VIEW.ASYNC.S ;  /* 0x00000000000073c6 */ /* 0x000e760000000000 */
[----:B-1----:R1:W2:Y:S01]  /*05d0*/  SYNCS.EXCH.64 URZ, [UR5], UR10 ;  /* 0x0000000a05ff75b2 */ /* 0x0022a20008000100 */
[----:B------:R1:W3:Y:S01]  /*05e0*/  SYNCS.EXCH.64 URZ, [UR5+0x88], UR10 ;  /* 0x0000880a05ff75b2 */ /* 0x0002e20008000100 */
[----:B------:R1:W4:Y:S01]  /*05f0*/  SYNCS.EXCH.64 URZ, [UR5+0x8], UR10 ;  /* 0x0000080a05ff75b2 */ /* 0x0003220008000100 */
[----:B------:R1:W1:Y:S01]  /*0600*/  SYNCS.EXCH.64 URZ, [UR5+0x90], UR10 ;  /* 0x0000900a05ff75b2 */ /* 0x0002620008000100 */
        /* <DEDUP_REMOVED lines=30> */
[----:B--234-:R-:W-:Y:S01]  /*07f0*/  NOP ;  /* 0x0000000000007918 */ /* 0x01cfe20000000000 */
.L_x_10:
[----:B-1----:R-:W-:Y:S05]  /*0800*/  BSYNC.RECONVERGENT B0 ;  /* 0x0000000000007941 */ /* 0x002fea0003800200 */
.L_x_9:
[----:B------:R-:W1:Y:S01]  /*0810*/  SHFL.IDX PT, R2, R65, RZ, 0x1f ;  /* 0x00001fff41027589 */ /* 0x000e6200000e0000 */
[----:B------:R-:W-:Y:S01]  /*0820*/  NOP ;  /* 0x0000000000007918 */ /* 0x000fe20000000000 */
[----:B-1----:R-:W-:-:S13]  /*0830*/  ISETP.NE.AND P0, PT, R2, 0x1, PT ;  /* 0x000000010200780c */ /* 0x002fda0003f05270 */
[----:B------:R-:W-:Y:S05]  /*0840*/  @P0 BRA `(.L_x_11) ;  /* 0x0000000000580947 */ /* 0x000fea0003800000 */
[----:B------:R-:W1:Y:S01]  /*0850*/  S2UR UR7, SR_CgaCtaId ;  /* 0x00000000000779c3 */ /* 0x000e620000008800 */
[----:B------:R-:W-:Y:S01]  /*0860*/  UMOV UR9, 0x400 ;  /* 0x0000040000097882 */ /* 0x000fe20000000000 */
[----:B------:R-:W-:Y:S01]  /*0870*/  UMOV UR5, 0x20 ;  /* 0x0000002000057882 */ /* 0x000fe20000000000 */
[----:B------:R-:W-:Y:S01]  /*0880*/  UMOV UR4, 0x80 ;  /* 0x0000008000047882 */ /* 0x000fe20000000000 */
[----:B------:R-:W-:-:S04]  /*0890*/  UIADD3 UR10, UPT, UPT, -UR5, 0x100000, URZ ;  /* 0x00100000050a7890 */ /* 0x000fc8000fffe1ff */
[----:B------:R-:W-:Y:S02]  /*08a0*/  USHF.L.U32 UR11, UR10, 0xb, URZ ;  /* 0x0000000b0a0b7899 */ /* 0x000fe400080006ff */
[----:B------:R-:W-:Y:S02]  /*08b0*/  USHF.L.U32 UR10, UR10, 0x1, URZ ;  /* 0x000000010a0a7899 */ /* 0x000fe400080006ff */
[----:B------:R-:W-:-:S04]  /*08c0*/  UIADD3 UR4, UPT, UPT, -UR4, 0x100000, URZ ;  /* 0x0010000004047890 */ /* 0x000fc8000fffe1ff */
[----:B------:R-:W-:Y:S02]  /*08d0*/  USHF.L.U32 UR5, UR4, 0xb, URZ ;  /* 0x0000000b04057899 */ /* 0x000fe400080006ff */
[----:B------:R-:W-:Y:S01]  /*08e0*/  USHF.L.U32 UR4, UR4, 0x1, URZ ;  /* 0x0000000104047899 */ /* 0x000fe200080006ff */
[----:B------:R-:W-:Y:S01]  /*08f0*/  ELECT P0, URZ, PT ;  /* 0x0000000000ff782f */ /* 0x000fe20003800000 */
[----:B-1----:R-:W-:Y:S01]  /*0900*/  ULEA UR7, UR7, UR9, 0x18 ;  /* 0x0000000907077291 */ /* 0x002fe2000f8ec0ff */
[----:B------:R-:W1:Y:S11]  /*0910*/  FENCE.VIEW.ASYNC.S ;  /* 0x00000000000073c6 */ /* 0x000e760000000000 */
[----:B-1----:R1:W2:Y:S01]  /*0920*/  SYNCS.EXCH.64 URZ, [UR7+0x110], UR10 ;  /* 0x0001100a07ff75b2 */ /* 0x0022a20008000100 */
[----:B------:R1:W3:Y:S01]  /*0930*/  SYNCS.EXCH.64 URZ, [UR7+0x130], UR4 ;  /* 0x0001300407ff75b2 */ /* 0x0002e20008000100 */
[----:B------:R1:W4:Y:S01]  /*0940*/  SYNCS.EXCH.64 URZ, [UR7+0x118], UR10 ;  /* 0x0001180a07ff75b2 */ /* 0x0003220008000100 */
[----:B------:R1:W1:Y:S01]  /*0950*/  SYNCS.EXCH.64 URZ, [UR7+0x138], UR4 ;  /* 0x0001380407ff75b2 */ /* 0x0002620008000100 */
[----:B------:R1:W1:Y:S01]  /*0960*/  SYNCS.EXCH.64 URZ, [UR7+0x120], UR10 ;  /* 0x0001200a07ff75b2 */ /* 0x0002620008000100 */
[----:B------:R1:W1:Y:S01]  /*0970*/  SYNCS.EXCH.64 URZ, [UR7+0x140], UR4 ;  /* 0x0001400407ff75b2 */ /* 0x0002620008000100 */
[----:B------:R1:W1:Y:S01]  /*0980*/  SYNCS.EXCH.64 URZ, [UR7+0x128], UR10 ;  /* 0x0001280a07ff75b2 */ /* 0x0002620008000100 */
[----:B------:R1:W1:Y:S01]  /*0990*/  SYNCS.EXCH.64 URZ, [UR7+0x148], UR4 ;  /* 0x0001480407ff75b2 */ /* 0x0002620008000100 */
[----:B------:R-:W-:Y:S01]  /*09a0*/  NOP ;  /* 0x0000000000007918 */ /* 0x000fe20000000000 */
.L_x_11:
[----:B------:R-:W2:Y:S01]  /*09b0*/  SHFL.IDX PT, R2, R65, RZ, 0x1f ;  /* 0x00001fff41027589 */ /* 0x000ea200000e0000 */
[----:B------:R-:W-:Y:S01]  /*09c0*/  NOP ;  /* 0x0000000000007918 */ /* 0x000fe20000000000 */
[----:B--2---:R-:W-:-:S13]  /*09d0*/  ISETP.NE.AND P0, PT, R2, 0x3, PT ;  /* 0x000000030200780c */ /* 0x004fda0003f05270 */
[----:B------:R-:W-:Y:S05]  /*09e0*/  @P0 BRA `(.L_x_12) ;  /* 0x0000000000300947 */ /* 0x000fea0003800000 */
[----:B-1----:R-:W1:Y:S01]  /*09f0*/  S2UR UR5, SR_CgaCtaId ;  /* 0x00000000000579c3 */ /* 0x002e620000008800 */
[----:B------:R-:W-:Y:S01]  /*0a00*/  UMOV UR7, 0x400 ;  /* 0x0000040000077882 */ /* 0x000fe20000000000 */
[----:B------:R-:W-:Y:S01]  /*0a10*/  UMOV UR4, 0x20 ;  /* 0x0000002000047882 */ /* 0x000fe20000000000 */
[----:B------:R-:W-:Y:S01]  /*0a20*/  ELECT P0, URZ, PT ;  /* 0x0000000000ff782f */ /* 0x000fe20003800000 */
[----:B------:R-:W-:-:S04]  /*0a30*/  UIADD3 UR10, UPT, UPT, -UR4, 0x100000, URZ ;  /* 0x00100000040a7890 */ /* 0x000fc8000fffe1ff */
[----:B------:R-:W-:Y:S02]  /*0a40*/  USHF.L.U32 UR11, UR10, 0xb, URZ ;  /* 0x0000000b0a0b7899 */ /* 0x000fe400080006ff */
[----:B------:R-:W-:Y:S02]  /*0a50*/  USHF.L.U32 UR10, UR10, 0x1, URZ ;  /* 0x000000010a0a7899 */ /* 0x000fe400080006ff */
[----:B-1----:R-:W-:Y:S01]  /*0a60*/  ULEA UR5, UR5, UR7, 0x18 ;  /* 0x0000000705057291 */ /* 0x002fe2000f8ec0ff */
[----:B------:R-:W1:Y:S11]  /*0a70*/  FENCE.VIEW.ASYNC.S ;  /* 0x00000000000073c6 */ /* 0x000e760000000000 */
[----:B-1----:R2:W1:Y:S01]  /*0a80*/  SYNCS.EXCH.64 URZ, [UR5+0x150], UR10 ;  /* 0x0001500a05ff75b2 */ /* 0x0024620008000100 */
[----:B------:R2:W1:Y:S02]  /*0a90*/  SYNCS.EXCH.64 URZ, [UR5+0x158], UR10 ;  /* 0x0001580a05ff75b2 */ /* 0x0004640008000100 */
[----:B--2---:R-:W-:Y:S01]  /*0aa0*/  NOP ;  /* 0x0000000000007918 */ /* 0x004fe20000000000 */
.L_x_12:
[----:B------:R-:W2:Y:S01]  /*0ab0*/  SHFL.IDX PT, R2, R65, RZ, 0x1f ;  /* 0x00001fff41027589 */ /* 0x000ea200000e0000 */
[----:B------:R-:W-:Y:S01]  /*0ac0*/  NOP ;  /* 0x0000000000007918 */ /* 0x000fe20000000000 */
[----:B--2---:R-:W-:-:S13]  /*0ad0*/  ISETP.NE.AND P0, PT, R2, 0x4, PT ;  /* 0x000000040200780c */ /* 0x004fda0003f05270 */
[----:B------:R-:W-:Y:S05]  /*0ae0*/  @P0 BRA `(.L_x_13) ;  /* 0x00000000004c0947 */ /* 0x000fea0003800000 */
[----:B-1----:R-:W1:Y:S01]  /*0af0*/  S2UR UR5, SR_CgaCtaId ;  /* 0x00000000000579c3 */ /* 0x002e620000008800 */
[----:B------:R-:W-:Y:S01]  /*0b00*/  UMOV UR9, 0x100 ;  /* 0x0000010000097882 */ /* 0x000fe20000000000 */
[----:B------:R-:W-:Y:S01]  /*0b10*/  UMOV UR7, 0x400 ;  /* 0x0000040000077882 */ /* 0x000fe20000000000 */
[----:B------:R-:W-:Y:S01]  /*0b20*/  USEL UR9, UR9, 0xe0, UP2 ;  /* 0x000000e009097887 */ /* 0x000fe20009000000 */
[----:B------:R-:W-:Y:S01]  /*0b30*/  UMOV UR4, 0x1 ;  /* 0x0000000100047882 */ /* 0x000fe20000000000 */
[----:B------:R-:W-:Y:S01]  /*0b40*/  ELECT P0, URZ, PT ;  /* 0x0000000000ff782f */ /* 0x000fe20003800000 */
[----:B------:R-:W-:-:S04]  /*0b50*/  UIADD3 UR10, UPT, UPT, -UR4, 0x100000, URZ ;  /* 0x00100000040a7890 */ /* 0x000fc8000fffe1ff */
[----:B------:R-:W-:Y:S02]  /*0b60*/  USHF.L.U32 UR11, UR10, 0xb, URZ ;  /* 0x0000000b0a0b7899 */ /* 0x000fe400080006ff */
[----:B------:R-:W-:Y:S02]  /*0b70*/  USHF.L.U32 UR10, UR10, 0x1, URZ ;  /* 0x000000010a0a7899 */ /* 0x000fe400080006ff */
[----:B------:R-:W-:-:S04]  /*0b80*/  UIADD3 UR12, UPT, UPT, -UR9, 0x100000, URZ ;  /* 0x00100000090c7890 */ /* 0x000fc8000fffe1ff */
[----:B------:R-:W-:Y:S02]  /*0b90*/  USHF.L.U32 UR13, UR12, 0xb, URZ ;  /* 0x0000000b0c0d7899 */ /* 0x000fe400080006ff */
[----:B------:R-:W-:Y:S02]  /*0ba0*/  USHF.L.U32 UR12, UR12, 0x1, URZ ;  /* 0x000000010c0c7899 */ /* 0x000fe400080006ff */
[----:B-1----:R-:W-:Y:S01]  /*0bb0*/  ULEA UR5, UR5, UR7, 0x18 ;  /* 0x0000000705057291 */ /* 0x002fe2000f8ec0ff */
[----:B------:R-:W1:Y:S11]  /*0bc0*/  FENCE.VIEW.ASYNC.S ;  /* 0x00000000000073c6 */ /* 0x000e760000000000 */
[----:B-1----:R2:W1:Y:S01]  /*0bd0*/  SYNCS.EXCH.64 URZ, [UR5+0x160], UR10 ;  /* 0x0001600a05ff75b2 */ /* 0x0024620008000100 */
[----:B------:R2:W1:Y:S01]  /*0be0*/  SYNCS.EXCH.64 URZ, [UR5+0x170], UR12 ;  /* 0x0001700c05ff75b2 */ /* 0x0004620008000100 */
[----:B------:R2:W1:Y:S01]  /*0bf0*/  SYNCS.EXCH.64 URZ, [UR5+0x168], UR10 ;  /* 0x0001680a05ff75b2 */ /* 0x0004620008000100 */
[----:B------:R2:W1:Y:S02]  /*0c00*/  SYNCS.EXCH.64 URZ, [UR5+0x178], UR12 ;  /* 0x0001780c05ff75b2 */ /* 0x0004640008000100 */
[----:B--2---:R-:W-:Y:S01]  /*0c10*/  NOP ;  /* 0x0000000000007918 */ /* 0x004fe20000000000 */
.L_x_13:
[----:B------:R-:W2:Y:S01]  /*0c20*/  SHFL.IDX PT, R2, R65, RZ, 0x1f ;  /* 0x00001fff41027589 */ /* 0x000ea200000e0000 */
[----:B------:R-:W-:Y:S01]  /*0c30*/  NOP ;  /* 0x0000000000007918 */ /* 0x000fe20000000000 */
[----:B--2---:R-:W-:-:S13]  /*0c40*/  ISETP.NE.AND P0, PT, R2, 0x5, PT ;  /* 0x000000050200780c */ /* 0x004fda0003f05270 */
[----:B------:R-:W-:Y:S05]  /*0c50*/  @P0 BRA `(.L_x_14) ;  /* 0x0000000000580947 */ /* 0x000fea0003800000 */
[----:B-1----:R-:W1:Y:S01]  /*0c60*/  S2UR UR7, SR_CgaCtaId ;  /* 0x00000000000779c3 */ /* 0x002e620000008800 */
        /* <DEDUP_REMOVED lines=12> */
[----:B-1----:R2:W1:Y:S01]  /*0d30*/  SYNCS.EXCH.64 URZ, [UR7+0x180], UR10 ;  /* 0x0001800a07ff75b2 */ /* 0x0024620008000100 */
[----:B------:R2:W1:Y:S01]  /*0d40*/  SYNCS.EXCH.64 URZ, [UR7+0x1a0], UR4 ;  /* 0x0001a00407ff75b2 */ /* 0x0004620008000100 */
[----:B------:R2:W1:Y:S01]  /*0d50*/  SYNCS.EXCH.64 URZ, [UR7+0x188], UR10 ;  /* 0x0001880a07ff75b2 */ /* 0x0004620008000100 */
[----:B------:R2:W1:Y:S01]  /*0d60*/  SYNCS.EXCH.64 URZ, [UR7+0x1a8], UR4 ;  /* 0x0001a80407ff75b2 */ /* 0x0004620008000100 */
[----:B------:R2:W1:Y:S01]  /*0d70*/  SYNCS.EXCH.64 URZ, [UR7+0x190], UR10 ;  /* 0x0001900a07ff75b2 */ /* 0x0004620008000100 */
[----:B------:R2:W1:Y:S01]  /*0d80*/  SYNCS.EXCH.64 URZ, [UR7+0x1b0], UR4 ;  /* 0x0001b00407ff75b2 */ /* 0x0004620008000100 */
[----:B------:R2:W1:Y:S01]  /*0d90*/  SYNCS.EXCH.64 URZ, [UR7+0x198], UR10 ;  /* 0x0001980a07ff75b2 */ /* 0x0004620008000100 */
[----:B------:R2:W1:Y:S02]  /*0da0*/  SYNCS.EXCH.64 URZ, [UR7+0x1b8], UR4 ;  /* 0x0001b80407ff75b2 */ /* 0x0004640008000100 */
[----:B--2---:R-:W-:Y:S01]  /*0db0*/  NOP ;  /* 0x0000000000007918 */ /* 0x004fe20000000000 */
.L_x_14:
        /* <DEDUP_REMOVED lines=18> */
.L_x_15:
[----:B-1----:R-:W1:Y:S01]  /*0ee0*/  S2UR UR5, SR_CTAID.X ;  /* 0x00000000000579c3 */ /* 0x002e620000002500 */
[----:B------:R-:W-:-:S05]  /*0ef0*/  CS2R.32 R60, SR_CgaSize ;  /* 0x00000000003c7805 */ /* 0x000fca0000008a00 */
[----:B------:R-:W-:-:S05]  /*0f00*/  IMAD R60, R60, -0xa0, RZ ;  /* 0xffffff603c3c7824 */ /* 0x000fca00078e02ff */
[----:B------:R-:W-:-:S14]  /*0f10*/  R2UR UR9, R60 ;  /* 0x000000003c0972ca */ /* 0x000fdc00000e0000 */
[----:B------:R-:W2:Y:S01]  /*0f20*/  LDCU UR9, c[0x0][UR9+0x2b0] ;  /* 0x00005600090977ac */ /* 0x000ea20008000800 */
[----:B------:R-:W-:Y:S01]  /*0f30*/  NOP ;  /* 0x0000000000007918 */ /* 0x000fe20000000000 */
[----:B------:R-:W-:-:S05]  /*0f40*/  CS2R.32 R60, SR_CgaSize ;  /* 0x00000000003c7805 */ /* 0x000fca0000008a00 */
[----:B------:R-:W-:-:S05]  /*0f50*/  IMAD R60, R60, -0xa0, RZ ;  /* 0xffffff603c3c7824 */ /* 0x000fca00078e02ff */
[----:B------:R-:W-:-:S14]  /*0f60*/  R2UR UR7, R60 ;  /* 0x000000003c0772ca */ /* 0x000fdc00000e0000 */
[----:B------:R-:W3:Y:S01]  /*0f70*/  LDCU UR7, c[0x0][UR7+0x2b4] ;  /* 0x00005680070777ac */ /* 0x000ee20008000800 */
[----:B------:R-:W4:Y:S08]  /*0f80*/  S2UR UR4, SR_CTAID.Y ;  /* 0x00000000000479c3 */ /* 0x000f300000002600 */
[----:B------:R-:W3:Y:S01]  /*0f90*/  LDC R9, c[0x0][0xb24] ;  /* 0x0002c900ff097b82 */ /* 0x000ee20000000800 */
[----:B-1----:R-:W-:-:S02]  /*0fa0*/  I2FP.F32.U32 R4, UR5 ;  /* 0x0000000500047c45 */ /* 0x002fc40008201000 */
[----:B------:R-:W-:-:S05]  /*0fb0*/  CS2R.32 R5, SR_CgaSize ;  /* 0x0000000000057805 */ /* 0x000fca0000008a00 */
[----:B------:R-:W-:-:S06]  /*0fc0*/  IMAD R5, R5, -0xa0, RZ ;  /* 0xffffff6005057824 */ /* 0x000fcc00078e02ff */
[----:B------:R-:W1:Y:S01]  /*0fd0*/  LDC R5, c[0x0][R5+0x2a0] ;  /* 0x0000a80005057b82 */ /* 0x000e620000000800 */
[----:B------:R-:W-:Y:S01]  /*0fe0*/  MOV R21, UR5 ;  /* 0x0000000500157c02 */ /* 0x000fe20008000f00 */
[----:B--2---:R-:W-:Y:S01]  /*0ff0*/  FMUL R4, R4, UR9 ;  /* 0x0000000904047c20 */ /* 0x004fe20008400000 */
[----:B----4-:R-:W-:Y:S02]  /*1000*/  I2FP.F32.U32 R2, UR4 ;  /* 0x0000000400027c45 */ /* 0x010fe40008201000 */
[----:B------:R-:W-:-:S05]  /*1010*/  CS2R.32 R3, SR_CgaSize ;  /* 0x0000000000037805 */ /* 0x000fca0000008a00 */
[----:B------:R-:W-:-:S06]  /*1020*/  IMAD R3, R3, -0xa0, RZ ;  /* 0xffffff6003037824 */ /* 0x000fcc00078e02ff */
[----:B------:R-:W2:Y:S01]  /*1030*/  LDC R3, c[0x0][R3+0x2a4] ;  /* 0x0000a90003037b82 */ /* 0x000ea20000000800 */
[----:B------:R-:W4:Y:S01]  /*1040*/  F2I.U32.TRUNC.NTZ R60, R4 ;  /* 0x00000004003c7305 */ /* 0x000f22000020f000 */
[----:B------:R-:W-:Y:S01]  /*1050*/  MOV R20, UR4 ;  /* 0x0000000400147c02 */ /* 0x000fe20008000f00 */
[----:B---3--:R-:W-:-:S05]  /*1060*/  FMUL R2, R2, UR7 ;  /* 0x0000000702027c20 */ /* 0x008fca0008400000 */
[----:B------:R-:W-:Y:S01]  /*1070*/  BAR.SYNC.DEFER_BLOCKING 0x0 ;  /* 0x0000000000007b1d */ /* 0x000fe20000010000 */
[----:B------:R-:W-:-:S05]  /*1080*/  ISETP.GE.AND P0, PT, R9, 0x1, PT ;  /* 0x000000010900780c */ /* 0x000fca0003f06270 */
[----:B------:R-:W3:Y:S02]  /*1090*/  F2I.U32.TRUNC.NTZ R58, R2 ;  /* 0x00000002003a7305 */ /* 0x000ee4000020f000 */
[----:B------:R-:W2:Y:S01]  /*10a0*/  S2UR UR36, SR_CTAID.Z ;  /* 0x00000000002479c3 */ /* 0x000ea20000002700 */
[----:B----4-:R-:W-:-:S05]  /*10b0*/  IADD3 R60, PT, PT, -R60, RZ, RZ ;  /* 0x000000ff3c3c7210 */ /* 0x010fca0007ffe1ff */
[----:B-1----:R-:W-:Y:S01]  /*10c0*/  IMAD R60, R5, R60, UR5 ;  /* 0x00000005053c7e24 */ /* 0x002fe2000f8e023c */
[----:B---3--:R-:W-:-:S05]  /*10d0*/  IADD3 R58, PT, PT, -R58, RZ, RZ ;  /* 0x000000ff3a3a7210 */ /* 0x008fca0007ffe1ff */
[----:B--2---:R-:W-:Y:S01]  /*10e0*/  IMAD R58, R3, R58, UR4 ;  /* 0x00000004033a7e24 */ /* 0x004fe2000f8e023a */
[----:B------:R-:W-:Y:S06]  /*10f0*/  @!P0 BRA `(.L_x_16) ;  /* 0x0000000000b88947 */ /* 0x000fec0003800000 */
[----:B------:R-:W1:Y:S01]  /*1100*/  LDC.64 R4, c[0x0][0xb18] ;  /* 0x0002c600ff047b82 */ /* 0x000e620000000a00 */
[----:B------:R-:W-:-:S07]  /*1110*/  ISETP.NE.AND P0, PT, R9, 0x1, PT ;  /* 0x000000010900780c */ /* 0x000fce0003f05270 */
[----:B------:R-:W2:Y:S08]  /*1120*/  LDC R10, c[0x0][0xb0c] ;  /* 0x0002c300ff0a7b82 */ /* 0x000eb00000000800 */
[----:B------:R-:W3:Y:S08]  /*1130*/  LDC R11, c[0x0][0x370] ;  /* 0x0000dc00ff0b7b82 */ /* 0x000ef00000000800 */
[----:B------:R-:W4:Y:S01]  /*1140*/  LDC R12, c[0x0][0x374] ;  /* 0x0000dd00ff0c7b82 */ /* 0x000f220000000800 */
[----:B-1----:R-:W-:-:S07]  /*1150*/  ISETP.NE.AND P1, PT, R4, 0x1, PT ;  /* 0x000000010400780c */ /* 0x002fce0003f25270 */
[----:B------:R-:W3:Y:S01]  /*1160*/  LDC.64 R6, c[0x0][0xb10] ;  /* 0x0002c400ff067b82 */ /* 0x000ee20000000a00 */
[----:B--2---:R-:W-:-:S07]  /*1170*/  ISETP.NE.AND P2, PT, R10, 0x1, PT ;  /* 0x000000010a00780c */ /* 0x004fce0003f45270 */
[----:B------:R-:W1:Y:S08]  /*1180*/  LDC R8, c[0x0][0xb20] ;  /* 0x0002c800ff087b82 */ /* 0x000e700000000800 */
[----:B------:R-:W2:Y:S01]  /*1190*/  LDC.64 R2, c[0x0][0xb28] ;  /* 0x0002ca00ff027b82 */ /* 0x000ea20000000a00 */
[----:B----4-:R-:W-:-:S04]  /*11a0*/  IMAD.HI.U32 R13, R12, R5, RZ ;  /* 0x000000050c0d7227 */ /* 0x010fc800078e00ff */
[----:B------:R-:W-:-:S04]  /*11b0*/  IMAD.HI.U32 R5, R20, R5, RZ ;  /* 0x0000000514057227 */ /* 0x000fc800078e00ff */
[----:B---3--:R-:W-:-:S04]  /*11c0*/  IMAD.HI.U32 R14, R11, R6, RZ ;  /* 0x000000060b0e7227 */ /* 0x008fc800078e00ff */
[C---:B------:R-:W-:Y:S01]  /*11d0*/  IMAD.HI.U32 R16, R21.reuse, R6, RZ ;  /* 0x0000000615107227 */ /* 0x040fe200078e00ff */
[-C--:B------:R-:W-:Y:S02]  /*11e0*/  @P2 SHF.R.U32.HI R11, RZ, R7.reuse, R14 ;  /* 0x00000007ff0b2219 */ /* 0x080fe4000001160e */
[-C--:B-1----:R-:W-:Y:S02]  /*11f0*/  @P1 SHF.R.U32.HI R12, RZ, R8.reuse, R13 ;  /* 0x00000008ff0c1219 */ /* 0x082fe4000001160d */
[----:B------:R-:W-:Y:S02]  /*1200*/  SHF.R.U32.HI R5, RZ, R8, R5 ;  /* 0x00000008ff057219 */ /* 0x000fe40000011605 */
[----:B------:R-:W-:Y:S02]  /*1210*/  SHF.R.U32.HI R16, RZ, R7, R16 ;  /* 0x00000007ff107219 */ /* 0x000fe40000011610 */
[----:B------:R-:W-:Y:S01]  /*1220*/  SEL R5, R20, R5, !P1 ;  /* 0x0000000514057207 */ /* 0x000fe20004800000 */
[----:B--2---:R-:W-:Y:S01]  /*1230*/  IMAD.HI.U32 R14, R12, R2, RZ ;  /* 0x000000020c0e7227 */ /* 0x004fe200078e00ff */
[----:B------:R-:W-:-:S02]  /*1240*/  SEL R7, R21, R16, !P2 ;  /* 0x0000001015077207 */ /* 0x000fc40005000000 */
[----:B------:R-:W-:Y:S01]  /*1250*/  IADD3 R13, PT, PT, -R5, RZ, RZ ;  /* 0x000000ff050d7210 */ /* 0x000fe20007ffe1ff */
[----:B------:R-:W-:Y:S01]  /*1260*/  IMAD.HI.U32 R6, R11, R2, RZ ;  /* 0x000000020b067227 */ /* 0x000fe200078e00ff */
[----:B------:R-:W-:-:S03]  /*1270*/  @P0 SHF.R.U32.HI R12, RZ, R3, R14 ;  /* 0x00000003ff0c0219 */ /* 0x000fc6000001160e */
[----:B------:R-:W-:Y:S01]  /*1280*/  IMAD R13, R4, R13, R20 ;  /* 0x0000000d040d7224 */ /* 0x000fe200078e0214 */
[----:B------:R-:W-:Y:S01]  /*1290*/  @P0 SHF.R.U32.HI R11, RZ, R3, R6 ;  /* 0x00000003ff0b0219 */ /* 0x000fe20000011606 */
[----:B------:R-:W-:-:S04]  /*12a0*/  IMAD R12, R12, R9, RZ ;  /* 0x000000090c0c7224 */ /* 0x000fc800078e02ff */
[----:B------:R-:W-:Y:S01]  /*12b0*/  IMAD R6, R11, R9, RZ ;  /* 0x000000090b067224 */ /* 0x000fe200078e02ff */
[----:B------:R-:W-:-:S04]  /*12c0*/  ISETP.GE.AND P1, PT, R5, R12, PT ;  /* 0x0000000c0500720c */ /* 0x000fc80003f26270 */
[----:B------:R-:W-:Y:S01]  /*12d0*/  ISETP.GE.OR P1, PT, R7, R6, P1 ;  /* 0x000000060700720c */ /* 0x000fe20000f26670 */
[----:B------:R-:W-:-:S05]  /*12e0*/  IMAD.HI.U32 R6, R5, R2, RZ ;  /* 0x0000000205067227 */ /* 0x000fca00078e00ff */
[----:B------:R-:W-:-:S04]  /*12f0*/  SHF.R.U32.HI R6, RZ, R3, R6 ;  /* 0x00000003ff067219 */ /* 0x000fc80000011606 */
[----:B------:R-:W-:-:S03]  /*1300*/  SEL R6, R5, R6, !P0 ;  /* 0x0000000605067207 */ /* 0x000fc60004000000 */
[----:B------:R-:W-:Y:S01]  /*1310*/  @!P1 IMAD.HI.U32 R8, R7, R2, RZ ;  /* 0x0000000207089227 */ /* 0x000fe200078e00ff */
[----:B------:R-:W-:-:S04]  /*1320*/  IADD3 R2, PT, PT, -R6, RZ, RZ ;  /* 0x000000ff06027210 */ /* 0x000fc80007ffe1ff */
[----:B------:R-:W-:Y:S01]  /*1330*/  @!P1 SHF.R.U32.HI R8, RZ, R3, R8 ;  /* 0x00000003ff089219 */ /* 0x000fe20000011608 */
[----:B------:R-:W-:-:S03]  /*1340*/  IMAD R2, R9, R2, R5 ;  /* 0x0000000209027224 */ /* 0x000fc600078e0205 */
[----:B------:R-:W-:-:S05]  /*1350*/  @!P1 SEL R3, R7, R8, !P0 ;  /* 0x0000000807039207 */ /* 0x000fca0004000000 */
[--C-:B------:R-:W-:Y:S02]  /*1360*/  @!P1 IMAD.IADD R6, R6, 0x1, -R3.reuse ;  /* 0x0000000106069824 */ /* 0x100fe400078e0a03 */
[----:B------:R-:W-:Y:S01]  /*1370*/  @!P1 IMAD R3, R2, R11, R3 ;  /* 0x0000000b02039224 */ /* 0x000fe200078e0203 */
[----:B------:R-:W-:Y:S01]  /*1380*/  IADD3 R2, PT, PT, -R7, RZ, RZ ;  /* 0x000000ff07027210 */ /* 0x000fe20007ffe1ff */
[----:B------:R-:W-:Y:S02]  /*1390*/  @!P1 IMAD R5, R6, R9, R7 ;  /* 0x0000000906059224 */ /* 0x000fe400078e0207 */
[----:B------:R-:W-:Y:S02]  /*13a0*/  @!P1 IMAD.MOV.U32 R7, RZ, RZ, R3 ;  /* 0x000000ffff079224 */ /* 0x000fe400078e0003 */
[----:B------:R-:W-:Y:S02]  /*13b0*/  IMAD R2, R10, R2, R21 ;  /* 0x000000020a027224 */ /* 0x000fe400078e0215 */
[----:B------:R-:W-:-:S02]  /*13c0*/  IMAD R20, R5, R4, R13 ;  /* 0x0000000405147224 */ /* 0x000fc400078e020d */
[----:B------:R-:W-:Y:S02]  /*13d0*/  IMAD R21, R7, R10, R2 ;  /* 0x0000000a07157224 */ /* 0x000fe400078e0202 */
.L_x_16:
[----:B------:R-:W1:Y:S01]  /*13e0*/  LDCU UR4, c[0x0][0xb30] ;  /* 0x00016600ff0477ac */ /* 0x000e620008000800 */
[----:B------:R-:W2:Y:S08]  /*13f0*/  S2UR UR37, SR_CgaCtaId ;  /* 0x00000000002579c3 */ /* 0x000eb00000008800 */
[----:B------:R-:W3:Y:S01]  /*1400*/  LDC R26, c[0x0][0xb24] ;  /* 0x0002c900ff1a7b82 */ /* 0x000ee20000000800 */
[----:B-1----:R-:W-:-:S09]  /*1410*/  UISETP.NE.AND UP1, UPT, UR4, 0x1, UPT ;  /* 0x000000010400788c */ /* 0x002fd2000bf25270 */
[----:B--2---:R-:W-:Y:S05]  /*1420*/  BRA.U UP1, `(.L_x_17) ;  /* 0x0000000101407547 */ /* 0x004fea000b800000 */
[----:B------:R-:W1:Y:S08]  /*1430*/  LDC.64 R4, c[0x0][0xb10] ;  /* 0x0002c400ff047b82 */ /* 0x000e700000000a00 */
[----:B------:R-:W2:Y:S08]  /*1440*/  LDC.64 R2, c[0x0][0xb18] ;  /* 0x0002c600ff027b82 */ /* 0x000eb00000000a00 */
[----:B------:R-:W4:Y:S08]  /*1450*/  LDC R6, c[0x0][0xb20] ;  /* 0x0002c800ff067b82 */ /* 0x000f300000000800 */
[----:B------:R-:W3:Y:S01]  /*1460*/  LDC R8, c[0x0][0xb0c] ;  /* 0x0002c300ff087b82 */ /* 0x000ee20000000800 */
[----:B-1----:R-:W-:-:S05]  /*1470*/  IMAD.HI.U32 R4, R21, R4, RZ ;  /* 0x0000000415047227 */ /* 0x002fca00078e00ff */
[----:B------:R-:W-:Y:S01]  /*1480*/  SHF.R.U32.HI R4, RZ, R5, R4 ;  /* 0x00000005ff047219 */ /* 0x000fe20000011604 */
[----:B--2---:R-:W-:Y:S01]  /*1490*/  IMAD.HI.U32 R3, R20, R3, RZ ;  /* 0x0000000314037227 */ /* 0x004fe200078e00ff */
[----:B------:R-:W-:-:S04]  /*14a0*/  ISETP.NE.AND P0, PT, R2, 0x1, PT ;  /* 0x000000010200780c */ /* 0x000fc80003f05270 */
[----:B----4-:R-:W-:-:S04]  /*14b0*/  SHF.R.U32.HI R3, RZ, R6, R3 ;  /* 0x00000006ff037219 */ /* 0x010fc80000011603 */
[----:B------:R-:W-:Y:S02]  /*14c0*/  SEL R3, R20, R3, !P0 ;  /* 0x0000000314037207 */ /* 0x000fe40004000000 */
[----:B---3--:R-:W-:-:S04]  /*14d0*/  ISETP.NE.AND P1, PT, R8, 0x1, PT ;  /* 0x000000010800780c */ /* 0x008fc80003f25270 */
[----:B------:R-:W-:-:S05]  /*14e0*/  SEL R4, R21, R4, !P1 ;  /* 0x0000000415047207 */ /* 0x000fca0004800000 */
[----:B------:R-:W-:Y:S02]  /*14f0*/  IMAD.IADD R5, R3, 0x1, -R4 ;  /* 0x0000000103057824 */ /* 0x000fe400078e0a04 */
[----:B------:R-:W-:Y:S02]  /*1500*/  IMAD.IADD R3, R4, 0x1, -R3 ;  /* 0x0000000104037824 */ /* 0x000fe400078e0a03 */
[----:B------:R-:W-:Y:S02]  /*1510*/  IMAD R21, R5, R8, R21 ;  /* 0x0000000805157224 */ /* 0x000fe400078e0215 */
[----:B------:R-:W-:-:S07]  /*1520*/  IMAD R20, R3, R2, R20 ;  /* 0x0000000203147224 */ /* 0x000fce00078e0214 */
.L_x_17:
[----:B------:R-:W-:Y:S01]  /*1530*/  BAR.SYNC.DEFER_BLOCKING 0x0 ;  /* 0x0000000000007b1d */ /* 0x000fe20000010000 */
[----:B------:R-:W-:Y:S01]  /*1540*/  UISETP.NE.AND UP1, UPT, UR8, 0x2, UPT ;  /* 0x000000020800788c */ /* 0x000fe2000bf25270 */
[----:B------:R-:W-:Y:S02]  /*1550*/  ISETP.NE.OR P5, PT, R0, 0x2, !P5 ;  /* 0x000000020000780c */ /* 0x000fe40006fa5670 */
[----:B------:R-:W-:-:S06]  /*1560*/  LOP3.LUT R2, R72, 0x1f, RZ, 0xc0, !PT ;  /* 0x0000001f48027812 */ /* 0x000fcc00078ec0ff */
[----:B------:R-:W-:Y:S05]  /*1570*/  BRA.U UP1, `(.L_x_18) ;  /* 0x0000001901347547 */ /* 0x000fea000b800000 */
[----:B------:R-:W1:Y:S01]  /*1580*/  LDCU UR13, c[0x0][0x38c] ;  /* 0x00007180ff0d77ac */ /* 0x000e620008000800 */
[----:B------:R-:W2:Y:S01]  /*1590*/  LDC R9, c[0x0][0x370] ;  /* 0x0000dc00ff097b82 */ /* 0x000ea20000000800 */
[----:B------:R-:W-:Y:S01]  /*15a0*/  PLOP3.LUT P1, PT, PT, PT, UP2, 0x80, 0x8 ;  /* 0x000000000008781c */ /* 0x000fe20003f2f028 */
[----:B------:R-:W-:Y:S01]  /*15b0*/  HFMA2 R12, -RZ, RZ, 0, 0 ;  /* 0x00000000ff0c7431 */ /* 0x000fe200000001ff */
[----:B------:R-:W-:Y:S01]  /*15c0*/  ISETP.EQ.OR P4, PT, R2, RZ, P5 ;  /* 0x000000ff0200720c */ /* 0x000fe20002f82670 */
[----:B------:R-:W-:Y:S01]  /*15d0*/  IMAD.MOV.U32 R15, RZ, RZ, 0x1 ;  /* 0x00000001ff0f7424 */ /* 0x000fe200078e00ff */
[----:B------:R-:W-:Y:S01]  /*15e0*/  PLOP3.LUT P1, PT, P1, PT, PT, 0x8, 0x80 ;  /* 0x000000000080781c */ /* 0x000fe20000f2e170 */
[----:B------:R-:W-:Y:S01]  /*15f0*/  IMAD.MOV.U32 R14, RZ, RZ, RZ ;  /* 0x000000ffff0e7224 */ /* 0x000fe200078e00ff */
[----:B------:R-:W-:Y:S01]  /*1600*/  MOV R8, 0x1 ;  /* 0x0000000100087802 */ /* 0x000fe20000000f00 */
[----:B------:R-:W4:Y:S01]  /*1610*/  LDC R0, c[0x0][0x374] ;  /* 0x0000dd00ff007b82 */ /* 0x000f220000000800 */
[----:B------:R-:W-:Y:S01]  /*1620*/  IMAD.MOV.U32 R10, RZ, RZ, RZ ;  /* 0x000000ffff0a7224 */ /* 0x000fe200078e00ff */
[----:B------:R-:W2:Y:S01]  /*1630*/  LDCU.64 UR22, c[0x0][0x348] ;  /* 0x00006900ff1677ac */ /* 0x000ea20008000a00 */
[----:B------:R-:W-:Y:S01]  /*1640*/  UMOV UR6, URZ ;  /* 0x000000ff00067c82 */ /* 0x000fe20008000000 */
[----:B-1----:R-:W-:-:S04]  /*1650*/  UIADD3 UR5, UPT, UPT, UR13, 0x1f, URZ ;  /* 0x0000001f0d057890 */ /* 0x002fc8000fffe0ff */
[----:B------:R-:W-:-:S04]  /*1660*/  USHF.R.S32.HI UR4, URZ, 0x1f, UR5 ;  /* 0x0000001fff047899 */ /* 0x000fc80008011405 */
[----:B------:R-:W-:-:S04]  /*1670*/  ULEA.HI UR4, UR4, UR5, URZ, 0x5 ;  /* 0x0000000504047291 */ /* 0x000fc8000f8f28ff */
[----:B------:R-:W-:Y:S02]  /*1680*/  USHF.R.S32.HI UR15, URZ, 0x5, UR4 ;  /* 0x00000005ff0f7899 */ /* 0x000fe40008011404 */
[----:B------:R-:W-:Y:S02]  /*1690*/  UIADD3 UR4, UPT, UPT, UR13, -0x1, URZ ;  /* 0xffffffff0d047890 */ /* 0x000fe4000fffe0ff */
[----:B------:R-:W-:Y:S02]  /*16a0*/  UISETP.LT.U32.AND UP0, UPT, UR15, 0x11, UPT ;  /* 0x000000110f00788c */ /* 0x000fe4000bf01070 */
[----:B------:R-:W-:Y:S02]  /*16b0*/  UISETP.GE.U32.AND UP1, UPT, UR4, -0x3f, UPT ;  /* 0xffffffc10400788c */ /* 0x000fe4000bf26070 */
[----:B------:R-:W-:Y:S02]  /*16c0*/  USEL UR14, UR15, 0x11, UP0 ;  /* 0x000000110f0e7887 */ /* 0x000fe40008000000 */
[----:B------:R-:W-:-:S02]  /*16d0*/  UIADD3 UR13, UPT, UPT, UR13, 0x3e, URZ ;  /* 0x0000003e0d0d7890 */ /* 0x000fc4000fffe0ff */
[----:B------:R-:W-:Y:S02]  /*16e0*/  UIADD3 UR5, UPT, UPT, UR14, -0x1, URZ ;  /* 0xffffffff0e057890 */ /* 0x000fe4000fffe0ff */
[----:B------:R-:W-:-:S03]  /*16f0*/  UIADD3 UR7, UPT, UPT, UR15, -UR14, URZ ;  /* 0x8000000e0f077290 */ /* 0x000fc6000fffe0ff */
[----:B------:R-:W-:-:S04]  /*1700*/  @UP1 UIADD3 UR5, UPT, UPT, UR14, URZ, URZ ;  /* 0x000000ff0e051290 */ /* 0x000fc8000fffe0ff */
[----:B--2---:R-:W-:-:S12]  /*1710*/  UIADD3 UR5, UPT, UPT, UR5, 0x1, URZ ;  /* 0x0000000105057890 */ /* 0x004fd8000fffe0ff */
.L_x_36:
[----:B------:R-:W-:Y:S01]  /*1720*/  UISETP.NE.AND UP0, UPT, UR37, URZ, UPT ;  /* 0x000000ff2500728c */ /* 0x000fe2000bf05270 */
[----:B------:R-:W1:Y:S08]  /*1730*/  S2UR UR37, SR_CgaCtaId ;  /* 0x00000000002579c3 */ /* 0x000e700000008800 */
[----:B------:R-:W-:Y:S05]  /*1740*/  BRA.U UP0, `(.L_x_19) ;  /* 0x0000000100347547 */ /* 0x000fea000b800000 */
[----:B------:R-:W2:Y:S01]  /*1750*/  S2R R2, SR_CgaCtaId ;  /* 0x0000000000027919 */ /* 0x000ea20000008800 */
[----:B------:R-:W-:-:S04]  /*1760*/  MOV R3, 0x400 ;  /* 0x0000040000037802 */ /* 0x000fc80000000f00 */
[----:B--2---:R-:W-:Y:S02]  /*1770*/  LEA R3, R2, R3, 0x18 ;  /* 0x0000000302037211 */ /* 0x004fe400078ec0ff */
[----:B------:R-:W-:-:S03]  /*1780*/  SHF.L.U32 R2, R8, 0x1f, RZ ;  /* 0x0000001f08027819 */ /* 0x000fc600000006ff */
[----:B------:R-:W-:-:S04]  /*1790*/  IMAD R3, R10, 0x8, R3 ;  /* 0x000000080a037824 */ /* 0x000fc800078e0203 */
[----:B------:R-:W2:Y:S02]  /*17a0*/  SYNCS.PHASECHK.TRANS64.TRYWAIT P0, [R3+URZ+0x1d0], R2 ;  /* 0x0001d002030075a7 */ /* 0x000ea400080011ff */
[----:B--2---:R-:W-:Y:S05]  /*17b0*/  @!P0 BRA `(.L_x_20) ;  /* 0x0000006c00b48947 */ /* 0x004fea0003800000 */
.L_x_145:
[----:B------:R-:W-:Y:S01]  /*17c0*/  VIADD R10, R10, 0x1 ;  /* 0x000000010a0a7836 */ /* 0x000fe20000000000 */
[----:B------:R2:W-:Y:S04]  /*17d0*/  SYNCS.ARRIVE.TRANS64.A1T0 RZ, [R3+URZ+0x1c0], RZ ;  /* 0x0001c0ff03ff79a7 */ /* 0x0005e800081000ff */
[----:B------:R-:W-:-:S04]  /*17e0*/  ISETP.NE.AND P0, PT, R10, 0x2, PT ;  /* 0x000000020a00780c */ /* 0x000fc80003f05270 */
[----:B------:R-:W-:Y:S02]  /*17f0*/  SEL R10, R10, RZ, P0 ;  /* 0x000000ff0a0a7207 */ /* 0x000fe40000000000 */
[----:B--2---:R-:W-:-:S04]  /*1800*/  SEL R3, RZ, 0x1, P0 ;  /* 0x00000001ff037807 */ /* 0x004fc80000000000 */
[----:B------:R-:W-:-:S07]  /*1810*/  LOP3.LUT R8, R8, R3, RZ, 0x3c, !PT ;  /* 0x0000000308087212 */ /* 0x000fce00078e3cff */
.L_x_19:
[----:B------:R-:W-:Y:S01]  /*1820*/  UMOV UR4, 0x400 ;  /* 0x0000040000047882 */ /* 0x000fe20000000000 */
[----:B------:R-:W-:Y:S01]  /*1830*/  SHF.L.U32 R2, R15, 0x1f, RZ ;  /* 0x0000001f0f027819 */ /* 0x000fe200000006ff */
[----:B-1----:R-:W-:Y:S01]  /*1840*/  ULEA UR4, UR37, UR4, 0x18 ;  /* 0x0000000425047291 */ /* 0x002fe2000f8ec0ff */
[----:B------:R-:W-:Y:S01]  /*1850*/  R2UR UR34, R21 ;  /* 0x00000000152272ca */ /* 0x000fe200000e0000 */
[----:B------:R-:W-:Y:S01]  /*1860*/  UISETP.GE.U32.AND UP0, UPT, UR13, 0x3f, UPT ;  /* 0x0000003f0d00788c */ /* 0x000fe2000bf06070 */
[----:B------:R-:W-:Y:S01]  /*1870*/  R2UR UR11, R20 ;  /* 0x00000000140b72ca */ /* 0x000fe200000e0000 */
[----:B------:R-:W-:Y:S01]  /*1880*/  ULEA UR8, UR6, UR4, 0x3 ;  /* 0x0000000406087291 */ /* 0x000fe2000f8e18ff */
[----:B------:R-:W-:-:S08]  /*1890*/  UMOV UR24, URZ ;  /* 0x000000ff00187c82 */ /* 0x000fd00008000000 */
[----:B------:R1:W2:Y:S01]  /*18a0*/  SYNCS.PHASECHK.TRANS64.TRYWAIT P0, [UR8+0x88], R2 ;  /* 0x00008802ff0075a7 */ /* 0x0002a20008001108 */
[----:B------:R-:W-:Y:S02]  /*18b0*/  USHF.L.U32 UR34, UR34, 0x6, URZ ;  /* 0x0000000622227899 */ /* 0x000fe400080006ff */
[----:B------:R-:W-:Y:S01]  /*18c0*/  USHF.L.U32 UR11, UR11, 0x7, URZ ;  /* 0x000000070b0b7899 */ /* 0x000fe200080006ff */
[----:B------:R-:W-:Y:S11]  /*18d0*/  BRA.U !UP0, `(.L_x_21) ;  /* 0x0000000108a87547 */ /* 0x000ff6000b800000 */
[----:B------:R-:W-:Y:S01]  /*18e0*/  UMOV UR16, URZ ;  /* 0x000000ff00107c82 */ /* 0x000fe20008000000 */
[----:B------:R-:W-:-:S05]  /*18f0*/  UMOV UR17, UR6 ;  /* 0x0000000600117c82 */ /* 0x000fca0008000000 */
.L_x_26:
[----:B-1----:R-:W-:Y:S01]  /*1900*/  ULEA UR33, UR17, UR4, 0x3 ;  /* 0x0000000411217291 */ /* 0x002fe2000f8e18ff */
[----:B--2---:R-:W-:Y:S01]  /*1910*/  @!P5 MOV R3, 0x3000 ;  /* 0x000030000003d802 */ /* 0x004fe20000000f00 */
[----:B--2---:R-:W-:Y:S10]  /*1920*/  @P0 BRA `(.L_x_22) ;  /* 0x00000000000c0947 */ /* 0x004ff40003800000 */
[----:B------:R-:W-:-:S04]  /*1930*/  SHF.L.U32 R5, R15, 0x1f, RZ ;  /* 0x0000001f0f057819 */ /* 0x000fc800000006ff */
[----:B------:R-:W2:Y:S02]  /*1940*/  SYNCS.PHASECHK.TRANS64.TRYWAIT P0, [UR33+0x88], R5 ;  /* 0x00008805ff0075a7 */ /* 0x000ea40008001121 */
[----:B--2---:R-:W-:Y:S05]  /*1950*/  @!P0 BRA `(.L_x_23) ;  /* 0x0000006c00608947 */ /* 0x004fea0003800000 */
.L_x_22:
[----:B------:R2:W-:Y:S01]  /*1960*/  @!P5 SYNCS.ARRIVE.TRANS64 RZ, [UR33], R3 ;  /* 0x00000003ffffd9a7 */ /* 0x0005e20008000021 */
[----:B------:R-:W-:Y:S04]  /*1970*/  BSSY.RECONVERGENT B0, `(.L_x_24) ;  /* 0x0000003000007945 */ /* 0x000fe80003800200 */
[----:B------:R-:W-:Y:S05]  /*1980*/  @P4 BRA `(.L_x_25) ;  /* 0x0000000000044947 */ /* 0x000fea0003800000 */
[----:B------:R-:W-:Y:S05]  /*1990*/  BPT.TRAP 0x1 ;  /* 0x000000040000795c */ /* 0x000fea0000300000 */
.L_x_25:
[----:B------:R-:W-:Y:S05]  /*19a0*/  BSYNC.RECONVERGENT B0 ;  /* 0x0000000000007941 */ /* 0x000fea0003800200 */
.L_x_24:
[----:B------:R-:W-:Y:S02]  /*19b0*/  UIADD3 UR6, UPT, UPT, UR17, 0x1, URZ ;  /* 0x0000000111067890 */ /* 0x000fe4000fffe0ff */
[----:B------:R-:W-:Y:S02]  /*19c0*/  ULEA UR32, UR17, UR4, 0xc ;  /* 0x0000000411207291 */ /* 0x000fe4000f8e60ff */
[----:B------:R-:W-:Y:S02]  /*19d0*/  UISETP.NE.AND UP0, UPT, UR6, 0x11, UPT ;  /* 0x000000110600788c */ /* 0x000fe4000bf05270 */
[----:B------:R-:W-:Y:S02]  /*19e0*/  UIADD3 UR26, UP1, UPT, UR22, 0x80, URZ ;  /* 0x00000080161a7890 */ /* 0x000fe4000ff3e0ff */
[----:B------:R-:W-:Y:S02]  /*19f0*/  USEL UR9, URZ, 0x1, UP0 ;  /* 0x00000001ff097887 */ /* 0x000fe40008000000 */
[----:B------:R-:W-:-:S02]  /*1a00*/  USEL UR6, UR6, URZ, UP0 ;  /* 0x000000ff06067287 */ /* 0x000fc40008000000 */
[----:B------:R-:W-:Y:S02]  /*1a10*/  UIADD3 UR20, UP0, UPT, UR22, 0x180, URZ ;  /* 0x0000018016147890 */ /* 0x000fe4000ff1e0ff */
[----:B------:R-:W-:Y:S01]  /*1a20*/  ULEA UR8, UR6, UR4, 0x3 ;  /* 0x0000000406087291 */ /* 0x000fe2000f8e18ff */
[----:B------:R-:W-:Y:S01]  /*1a30*/  LOP3.LUT R15, R15, UR9, RZ, 0x3c, !PT ;  /* 0x000000090f0f7c12 */ /* 0x000fe2000f8e3cff */
[----:B------:R-:W-:Y:S02]  /*1a40*/  USHF.L.U32 UR35, UR16, 0x5, URZ ;  /* 0x0000000510237899 */ /* 0x000fe400080006ff */
[----:B------:R-:W-:Y:S01]  /*1a50*/  UIADD3.X UR27, UPT, UPT, URZ, UR23, URZ, UP1, !UPT ;  /* 0x00000017ff1b7290 */ /* 0x000fe20008ffe4ff */
[----:B-1----:R-:W-:Y:S01]  /*1a60*/  SHF.L.U32 R2, R15, 0x1f, RZ ;  /* 0x0000001f0f027819 */ /* 0x002fe200000006ff */
[----:B------:R-:W-:Y:S02]  /*1a70*/  UIADD3 UR32, UPT, UPT, UR32, 0x4600, URZ ;  /* 0x0000460020207890 */ /* 0x000fe4000fffe0ff */
[----:B------:R-:W-:Y:S01]  /*1a80*/  UIADD3.X UR21, UPT, UPT, URZ, UR23, URZ, UP0, !UPT ;  /* 0x00000017ff157290 */ /* 0x000fe200087fe4ff */
[----:B------:R1:W1:Y:S01]  /*1a90*/  SYNCS.PHASECHK.TRANS64.TRYWAIT P0, [UR8+0x88], R2 ;  /* 0x00008802ff0075a7 */ /* 0x0002620008001108 */
[----:B------:R-:W-:Y:S01]  /*1aa0*/  ULEA UR8, UR17, UR4, 0xd ;  /* 0x0000000411087291 */ /* 0x000fe2000f8e68ff */
[----:B------:R-:W-:Y:S01]  /*1ab0*/  UMOV UR18, 0x0 ;  /* 0x0000000000127882 */ /* 0x000fe20000000000 */
[----:B------:R-:W-:-:S02]  /*1ac0*/  UMOV UR19, 0x10000000 ;  /* 0x1000000000137882 */ /* 0x000fc40000000000 */
[----:B------:R-:W-:Y:S01]  /*1ad0*/  UIADD3 UR8, UPT, UPT, UR8, 0x15600, URZ ;  /* 0x0001560008087890 */ /* 0x000fe2000fffe0ff */
[----:B------:R1:W-:Y:S01]  /*1ae0*/  UTMALDG.3D [UR32], [UR26], desc[UR18] ;  /* 0x000012201a0075b4 */ /* 0x0003e20008011000 */
[----:B------:R-:W-:Y:S01]  /*1af0*/  UMOV UR12, UR36 ;  /* 0x00000024000c7c82 */ /* 0x000fe20008000000 */
[----:B------:R-:W-:Y:S01]  /*1b00*/  UMOV UR9, UR33 ;  /* 0x0000002100097c82 */ /* 0x000fe20008000000 */
[----:B------:R-:W-:Y:S01]  /*1b10*/  UMOV UR10, UR35 ;  /* 0x00000023000a7c82 */ /* 0x000fe20008000000 */
[----:B------:R-:W-:Y:S01]  /*1b20*/  UIADD3 UR16, UPT, UPT, UR16, 0x1, URZ ;  /* 0x0000000110107890 */ /* 0x000fe2000fffe0ff */
[----:B------:R-:W-:Y:S01]  /*1b30*/  UMOV UR24, UR5 ;  /* 0x0000000500187c82 */ /* 0x000fe20008000000 */
[----:B------:R-:W-:Y:S02]  /*1b40*/  UMOV UR17, UR6 ;  /* 0x0000000600117c82 */ /* 0x000fe40008000000 */
[----:B------:R1:W-:Y:S01]  /*1b50*/  UTMALDG.3D [UR8], [UR20], desc[UR18] ;  /* 0x00001208140075b4 */ /* 0x0003e20008011000 */
[----:B------:R-:W-:-:S09]  /*1b60*/  UISETP.NE.AND UP0, UPT, UR16, UR5, UPT ;  /* 0x000000051000728c */ /* 0x000fd2000bf05270 */
[----:B------:R-:W-:Y:S05]  /*1b70*/  BRA.U UP0, `(.L_x_26) ;  /* 0xfffffffd00607547 */ /* 0x000fea000b83ffff */
.L_x_21:
[----:B-1----:R-:W-:Y:S01]  /*1b80*/  ULEA UR8, UR6, UR4, 0x3 ;  /* 0x0000000406087291 */ /* 0x002fe2000f8e18ff */
[----:B------:R-:W-:Y:S01]  /*1b90*/  SHF.L.U32 R2, R15, 0x1f, RZ ;  /* 0x0000001f0f027819 */ /* 0x000fe200000006ff */
[----:B------:R-:W-:Y:S01]  /*1ba0*/  @!P1 SYNCS.ARRIVE.TRANS64.A1T0 RZ, [UR4+0x158], RZ ;  /* 0x000158ffffff99a7 */ /* 0x000fe20008100004 */
[----:B------:R-:W-:-:S06]  /*1bb0*/  UISETP.GT.AND UP0, UPT, UR15, UR14, UPT ;  /* 0x0000000e0f00728c */ /* 0x000fcc000bf04270 */
[----:B--2---:R1:W2:Y:S03]  /*1bc0*/  SYNCS.PHASECHK.TRANS64.TRYWAIT P0, [UR8+0x88], R2 ;  /* 0x00008802ff0075a7 */ /* 0x0042a60008001108 */
[----:B------:R-:W-:Y:S05]  /*1bd0*/  BRA.U !UP0, `(.L_x_27) ;  /* 0x0000000108ac7547 */ /* 0x000fea000b800000 */
[----:B------:R-:W-:Y:S01]  /*1be0*/  UIADD3 UR21, UPT, UPT, UR7, UR24, URZ ;  /* 0x0000001807157290 */ /* 0x000fe2000fffe0ff */
[----:B------:R-:W-:-:S11]  /*1bf0*/  UMOV UR25, UR6 ;  /* 0x0000000600197c82 */ /* 0x000fd60008000000 */
.L_x_32:
[----:B-1----:R-:W-:Y:S01]  /*1c00*/  ULEA UR17, UR25, UR4, 0x3 ;  /* 0x0000000419117291 */ /* 0x002fe2000f8e18ff */
[----:B--2---:R-:W-:Y:S01]  /*1c10*/  @!P5 MOV R3, 0x3000 ;  /* 0x000030000003d802 */ /* 0x004fe20000000f00 */
[----:B--2---:R-:W-:Y:S10]  /*1c20*/  @P0 BRA `(.L_x_28) ;  /* 0x00000000000c0947 */ /* 0x004ff40003800000 */
[----:B------:R-:W-:-:S04]  /*1c30*/  SHF.L.U32 R5, R15, 0x1f, RZ ;  /* 0x0000001f0f057819 */ /* 0x000fc800000006ff */
[----:B------:R-:W2:Y:S02]  /*1c40*/  SYNCS.PHASECHK.TRANS64.TRYWAIT P0, [UR17+0x88], R5 ;  /* 0x00008805ff0075a7 */ /* 0x000ea40008001111 */
[----:B--2---:R-:W-:Y:S05]  /*1c50*/  @!P0 BRA `(.L_x_29) ;  /* 0x0000006800b88947 */ /* 0x004fea0003800000 */
.L_x_28:
[----:B------:R2:W-:Y:S01]  /*1c60*/  @!P5 SYNCS.ARRIVE.TRANS64 RZ, [UR17], R3 ;  /* 0x00000003ffffd9a7 */ /* 0x0005e20008000011 */
[----:B------:R-:W-:Y:S04]  /*1c70*/  BSSY.RECONVERGENT B0, `(.L_x_30) ;  /* 0x0000003000007945 */ /* 0x000fe80003800200 */
[----:B------:R-:W-:Y:S05]  /*1c80*/  @P4 BRA `(.L_x_31) ;  /* 0x0000000000044947 */ /* 0x000fea0003800000 */
[----:B------:R-:W-:Y:S05]  /*1c90*/  BPT.TRAP 0x1 ;  /* 0x000000040000795c */ /* 0x000fea0000300000 */
.L_x_31:
[----:B------:R-:W-:Y:S05]  /*1ca0*/  BSYNC.RECONVERGENT B0 ;  /* 0x0000000000007941 */ /* 0x000fea0003800200 */
.L_x_30:
        /* <DEDUP_REMOVED lines=10> */
[----:B------:R-:W-:Y:S01]  /*1d50*/  UIADD3 UR16, UPT, UPT, UR16, 0x4600, URZ ;  /* 0x0000460010107890 */ /* 0x000fe2000fffe0ff */
[----:B-1----:R-:W-:Y:S01]  /*1d60*/  SHF.L.U32 R2, R15, 0x1f, RZ ;  /* 0x0000001f0f027819 */ /* 0x002fe200000006ff */
[----:B------:R-:W-:Y:S02]  /*1d70*/  UIADD3.X UR31, UPT, UPT, URZ, UR23, URZ, UP1, !UPT ;  /* 0x00000017ff1f7290 */ /* 0x000fe40008ffe4ff */
[----:B------:R-:W-:Y:S01]  /*1d80*/  UIADD3.X UR29, UPT, UPT, URZ, UR23, URZ, UP0, !UPT ;  /* 0x00000017ff1d7290 */ /* 0x000fe200087fe4ff */
[----:B------:R1:W1:Y:S01]  /*1d90*/  SYNCS.PHASECHK.TRANS64.TRYWAIT P0, [UR8+0x88], R2 ;  /* 0x00008802ff0075a7 */ /* 0x0002620008001108 */
[----:B------:R-:W-:Y:S01]  /*1da0*/  ULEA UR8, UR25, UR4, 0xd ;  /* 0x0000000419087291 */ /* 0x000fe2000f8e68ff */
[----:B------:R-:W-:Y:S01]  /*1db0*/  UMOV UR26, 0x0 ;  /* 0x00000000001a7882 */ /* 0x000fe20000000000 */
[----:B------:R-:W-:-:S02]  /*1dc0*/  UMOV UR27, 0x10000000 ;  /* 0x10000000001b7882 */ /* 0x000fc40000000000 */
[----:B------:R-:W-:Y:S01]  /*1dd0*/  UIADD3 UR8, UPT, UPT, UR8, 0x15600, URZ ;  /* 0x0001560008087890 */ /* 0x000fe2000fffe0ff */
[----:B------:R-:W-:Y:S01]  /*1de0*/  UMOV UR18, UR34 ;  /* 0x0000002200127c82 */ /* 0x000fe20008000000 */
[----:B------:R-:W-:Y:S01]  /*1df0*/  UMOV UR20, UR36 ;  /* 0x0000002400147c82 */ /* 0x000fe20008000000 */
[----:B------:R-:W-:Y:S01]  /*1e00*/  UMOV UR12, UR36 ;  /* 0x00000024000c7c82 */ /* 0x000fe20008000000 */
[----:B------:R-:W-:Y:S01]  /*1e10*/  UMOV UR9, UR17 ;  /* 0x0000001100097c82 */ /* 0x000fe20008000000 */
[----:B------:R-:W-:Y:S01]  /*1e20*/  UMOV UR10, UR19 ;  /* 0x00000013000a7c82 */ /* 0x000fe20008000000 */
[----:B------:R1:W-:Y:S01]  /*1e30*/  UTMALDG.3D [UR16], [UR30], desc[UR26] ;  /* 0x00001a101e0075b4 */ /* 0x0003e20008011000 */
[----:B------:R-:W-:Y:S01]  /*1e40*/  UIADD3 UR24, UPT, UPT, UR24, 0x1, URZ ;  /* 0x0000000118187890 */ /* 0x000fe2000fffe0ff */
[----:B------:R-:W-:-:S03]  /*1e50*/  UMOV UR25, UR6 ;  /* 0x0000000600197c82 */ /* 0x000fc60008000000 */
[----:B------:R-:W-:Y:S01]  /*1e60*/  UISETP.NE.AND UP0, UPT, UR24, UR21, UPT ;  /* 0x000000151800728c */ /* 0x000fe2000bf05270 */
[----:B------:R1:W-:Y:S08]  /*1e70*/  UTMALDG.3D [UR8], [UR28], desc[UR26] ;  /* 0x00001a081c0075b4 */ /* 0x0003f00008011000 */
[----:B------:R-:W-:Y:S05]  /*1e80*/  BRA.U UP0, `(.L_x_32) ;  /* 0xfffffffd005c7547 */ /* 0x000fea000b83ffff */
.L_x_27:
[----:B-1----:R-:W-:Y:S01]  /*1e90*/  LEA R2, R14, UR4, 0x3 ;  /* 0x000000040e027c11 */ /* 0x002fe2000f8e18ff */
[----:B------:R-:W-:Y:S01]  /*1ea0*/  NOP ;  /* 0x0000000000007918 */ /* 0x000fe20000000000 */
[----:B--2---:R-:W-:Y:S02]  /*1eb0*/  SHF.L.U32 R3, R12, 0x1f, RZ ;  /* 0x0000001f0c037819 */ /* 0x004fe400000006ff */
[----:B------:R-:W-:Y:S02]  /*1ec0*/  LEA R4, R14, UR4, 0x4 ;  /* 0x000000040e047c11 */ /* 0x000fe4000f8e20ff */
[----:B------:R-:W1:Y:S02]  /*1ed0*/  SYNCS.PHASECHK.TRANS64.TRYWAIT P0, [R2+URZ+0x160], R3 ;  /* 0x00016003020075a7 */ /* 0x000e6400080011ff */
[----:B-1----:R-:W-:Y:S05]  /*1ee0*/  @!P0 BRA `(.L_x_33) ;  /* 0x00000068002c8947 */ /* 0x002fea0003800000 */
.L_x_148:
[----:B------:R-:W2:Y:S01]  /*1ef0*/  LDS.128 R4, [R4+0x1f0] ;  /* 0x0001f00004047984 */ /* 0x000ea20000000c00 */
[----:B---3--:R-:W-:Y:S01]  /*1f00*/  ISETP.GE.AND P0, PT, R26, 0x1, PT ;  /* 0x000000011a00780c */ /* 0x008fe20003f06270 */
[----:B-1----:R-:W-:Y:S01]  /*1f10*/  VIADD R2, R2, 0x170 ;  /* 0x0000017002027836 */ /* 0x002fe20000000000 */
[----:B------:R-:W-:Y:S01]  /*1f20*/  @!PT LDS RZ, [RZ] ;  /* 0x00000000fffff984 */ /* 0x000fe20000000800 */
[----:B------:R-:W-:Y:S01]  /*1f30*/  @!PT LDS RZ, [RZ] ;  /* 0x00000000fffff984 */ /* 0x000fe20000000800 */
[----:B------:R-:W-:Y:S01]  /*1f40*/  @!PT LDS RZ, [RZ] ;  /* 0x00000000fffff984 */ /* 0x000fe20000000800 */
[----:B------:R-:W-:Y:S01]  /*1f50*/  @!PT LDS RZ, [RZ] ;  /* 0x00000000fffff984 */ /* 0x000fe20000000800 */
[----:B------:R1:W-:Y:S06]  /*1f60*/  MEMBAR.ALL.CTA ;  /* 0x0000000000007992 */ /* 0x0003ec0000008000 */
[----:B-1----:R-:W1:Y:S01]  /*1f70*/  FENCE.VIEW.ASYNC.S ;  /* 0x00000000000073c6 */ /* 0x002e620000000000 */
[----:B------:R-:W-:-:S04]  /*1f80*/  PRMT R2, RZ, 0x654, R2 ;  /* 0x00000654ff027816 */ /* 0x000fc80000000002 */
[----:B-1----:R1:W-:Y:S01]  /*1f90*/  SYNCS.ARRIVE.TRANS64.RED.A1T0 RZ, [R2+URZ], RZ ;  /* 0x000000ff02ff79a7 */ /* 0x0023e200081004ff */
[----:B--2---:R-:W-:-:S13]  /*1fa0*/  LOP3.LUT P2, RZ, R6, 0x1, RZ, 0xc0, !PT ;  /* 0x0000000106ff7812 */ /* 0x004fda000784c0ff */
[----:B------:R-:W-:Y:S01]  /*1fb0*/  @P2 SHF.R.U32.HI R3, RZ, 0x10, R5 ;  /* 0x00000010ff032819 */ /* 0x000fe20000011605 */
[----:B------:R-:W-:Y:S01]  /*1fc0*/  VOTEU.ANY UP0, P2 ;  /* 0x0000000000ff7886 */ /* 0x000fe20001000100 */
[----:B------:R-:W-:Y:S02]  /*1fd0*/  @P2 MOV R13, R4 ;  /* 0x00000004000d2202 */ /* 0x000fe40000000f00 */
[----:B------:R-:W-:Y:S02]  /*1fe0*/  @P2 R2UR.BROADCAST UR8, R3 ;  /* 0x00000000030822ca */ /* 0x000fe400008e0000 */
[----:B------:R-:W-:-:S11]  /*1ff0*/  @P2 LOP3.LUT R11, R5, 0xffff, RZ, 0xc0, !PT ;  /* 0x0000ffff050b2812 */ /* 0x000fd600078ec0ff */
[----:B------:R-:W-:Y:S01]  /*2000*/  @UP0 UMOV UR36, UR8 ;  /* 0x0000000800240c82 */ /* 0x000fe20008000000 */
[----:B-1----:R-:W-:Y:S05]  /*2010*/  @!P0 BRA `(.L_x_34) ;  /* 0x0000000000b88947 */ /* 0x002fea0003800000 */
[----:B------:R-:W4:Y:S01]  /*2020*/  LDC.64 R4, c[0x0][0xb18] ;  /* 0x0002c600ff047b82 */ /* 0x000f220000000a00 */
[----:B------:R-:W-:-:S07]  /*2030*/  ISETP.NE.AND P3, PT, R26, 0x1, PT ;  /* 0x000000011a00780c */ /* 0x000fce0003f65270 */
[----:B------:R-:W1:Y:S08]  /*2040*/  LDC.64 R6, c[0x0][0xb10] ;  /* 0x0002c400ff067b82 */ /* 0x000e700000000a00 */
[----:B------:R-:W2:Y:S08]  /*2050*/  LDC R16, c[0x0][0xb20] ;  /* 0x0002c800ff107b82 */ /* 0x000eb00000000800 */
[----:B------:R-:W3:Y:S01]  /*2060*/  LDC R18, c[0x0][0xb0c] ;  /* 0x0002c300ff127b82 */ /* 0x000ee20000000800 */
[----:B----4-:R-:W-:Y:S01]  /*2070*/  IMAD.HI.U32 R17, R0, R5, RZ ;  /* 0x0000000500117227 */ /* 0x010fe200078e00ff */
[----:B------:R-:W-:-:S03]  /*2080*/  ISETP.NE.AND P0, PT, R4, 0x1, PT ;  /* 0x000000010400780c */ /* 0x000fc60003f05270 */
[----:B------:R-:W-:-:S03]  /*2090*/  IMAD.HI.U32 R5, R11, R5, RZ ;  /* 0x000000050b057227 */ /* 0x000fc600078e00ff */
[----:B------:R-:W4:Y:S01]  /*20a0*/  LDC.64 R2, c[0x0][0xb28] ;  /* 0x0002ca00ff027b82 */ /* 0x000f220000000a00 */
[----:B-1----:R-:W-:-:S04]  /*20b0*/  IMAD.HI.U32 R20, R9, R6, RZ ;  /* 0x0000000609147227 */ /* 0x002fc800078e00ff */
[----:B------:R-:W-:Y:S01]  /*20c0*/  IMAD.HI.U32 R22, R13, R6, RZ ;  /* 0x000000060d167227 */ /* 0x000fe200078e00ff */
[----:B------:R-:W-:Y:S02]  /*20d0*/  SHF.R.U32.HI R20, RZ, R7, R20 ;  /* 0x00000007ff147219 */ /* 0x000fe40000011614 */
[-C--:B--2---:R-:W-:Y:S02]  /*20e0*/  SHF.R.U32.HI R17, RZ, R16.reuse, R17 ;  /* 0x00000010ff117219 */ /* 0x084fe40000011611 */
[----:B------:R-:W-:Y:S02]  /*20f0*/  SHF.R.U32.HI R16, RZ, R16, R5 ;  /* 0x00000010ff107219 */ /* 0x000fe40000011605 */
[----:B------:R-:W-:Y:S02]  /*2100*/  SEL R17, R0, R17, !P0 ;  /* 0x0000001100117207 */ /* 0x000fe40004000000 */
[----:B------:R-:W-:Y:S02]  /*2110*/  SHF.R.U32.HI R22, RZ, R7, R22 ;  /* 0x00000007ff167219 */ /* 0x000fe40000011616 */
[----:B---3--:R-:W-:-:S02]  /*2120*/  ISETP.NE.AND P1, PT, R18, 0x1, PT ;  /* 0x000000011200780c */ /* 0x008fc40003f25270 */
[----:B------:R-:W-:Y:S02]  /*2130*/  SEL R5, R11, R16, !P0 ;  /* 0x000000100b057207 */ /* 0x000fe40004000000 */
[----:B------:R-:W-:Y:S02]  /*2140*/  SEL R19, R9, R20, !P1 ;  /* 0x0000001409137207 */ /* 0x000fe40004800000 */
[----:B------:R-:W-:Y:S01]  /*2150*/  SEL R7, R13, R22, !P1 ;  /* 0x000000160d077207 */ /* 0x000fe20004800000 */
[----:B----4-:R-:W-:-:S04]  /*2160*/  IMAD.HI.U32 R20, R17, R2, RZ ;  /* 0x0000000211147227 */ /* 0x010fc800078e00ff */
[----:B------:R-:W-:Y:S01]  /*2170*/  IMAD.HI.U32 R6, R19, R2, RZ ;  /* 0x0000000213067227 */ /* 0x000fe200078e00ff */
[----:B------:R-:W-:-:S04]  /*2180*/  @P3 SHF.R.U32.HI R17, RZ, R3, R20 ;  /* 0x00000003ff113219 */ /* 0x000fc80000011614 */
        /* <DEDUP_REMOVED lines=8> */
[----:B------:R-:W-:-:S04]  /*2210*/  @!P0 IMAD.HI.U32 R16, R7, R2, RZ ;  /* 0x0000000207108227 */ /* 0x000fc800078e00ff */
[----:B------:R-:W-:Y:S01]  /*2220*/  IMAD.MOV R2, RZ, RZ, -R6 ;  /* 0x000000ffff027224 */ /* 0x000fe200078e0a06 */
[----:B------:R-:W-:-:S03]  /*2230*/  @!P0 SHF.R.U32.HI R16, RZ, R3, R16 ;  /* 0x00000003ff108219 */ /* 0x000fc60000011610 */
[----:B------:R-:W-:Y:S01]  /*2240*/  IMAD R2, R26, R2, R5 ;  /* 0x000000021a027224 */ /* 0x000fe200078e0205 */
[----:B------:R-:W-:Y:S02]  /*2250*/  @!P0 SEL R3, R7, R16, !P3 ;  /* 0x0000001007038207 */ /* 0x000fe40005800000 */
[----:B------:R-:W-:-:S03]  /*2260*/  IADD3 R16, PT, PT, -R5, RZ, RZ ;  /* 0x000000ff05107210 */ /* 0x000fc60007ffe1ff */
[--C-:B------:R-:W-:Y:S02]  /*2270*/  @!P0 IMAD.IADD R6, R6, 0x1, -R3.reuse ;  /* 0x0000000106068824 */ /* 0x100fe400078e0a03 */
[----:B------:R-:W-:Y:S01]  /*2280*/  @!P0 IMAD R3, R2, R19, R3 ;  /* 0x0000001302038224 */ /* 0x000fe200078e0203 */
[----:B------:R-:W-:Y:S01]  /*2290*/  IADD3 R2, PT, PT, -R7, RZ, RZ ;  /* 0x000000ff07027210 */ /* 0x000fe20007ffe1ff */
[----:B------:R-:W-:Y:S02]  /*22a0*/  @!P0 IMAD R5, R26, R6, R7 ;  /* 0x000000061a058224 */ /* 0x000fe400078e0207 */
[----:B------:R-:W-:Y:S02]  /*22b0*/  IMAD R11, R4, R16, R11 ;  /* 0x00000010040b7224 */ /* 0x000fe400078e020b */
[----:B------:R-:W-:Y:S02]  /*22c0*/  @!P0 IMAD.MOV.U32 R7, RZ, RZ, R3 ;  /* 0x000000ffff078224 */ /* 0x000fe400078e0003 */
[----:B------:R-:W-:-:S02]  /*22d0*/  IMAD R2, R18, R2, R13 ;  /* 0x0000000212027224 */ /* 0x000fc400078e020d */
[----:B------:R-:W-:Y:S02]  /*22e0*/  IMAD R11, R5, R4, R11 ;  /* 0x00000004050b7224 */ /* 0x000fe400078e020b */
[----:B------:R-:W-:Y:S02]  /*22f0*/  IMAD R13, R7, R18, R2 ;  /* 0x00000012070d7224 */ /* 0x000fe400078e0202 */
.L_x_34:
[----:B------:R-:W1:Y:S02]  /*2300*/  LDCU UR8, c[0x0][0xb30] ;  /* 0x00016600ff0877ac */ /* 0x000e640008000800 */
[----:B-1----:R-:W-:-:S09]  /*2310*/  UISETP.NE.AND UP0, UPT, UR8, 0x1, UPT ;  /* 0x000000010800788c */ /* 0x002fd2000bf05270 */
[----:B------:R-:W-:Y:S05]  /*2320*/  BRA.U UP0, `(.L_x_35) ;  /* 0x0000000100407547 */ /* 0x000fea000b800000 */
[----:B------:R-:W1:Y:S08]  /*2330*/  LDC.64 R4, c[0x0][0xb10] ;  /* 0x0002c400ff047b82 */ /* 0x000e700000000a00 */
[----:B------:R-:W2:Y:S08]  /*2340*/  LDC.64 R2, c[0x0][0xb18] ;  /* 0x0002c600ff027b82 */ /* 0x000eb00000000a00 */
[----:B------:R-:W3:Y:S08]  /*2350*/  LDC R6, c[0x0][0xb20] ;  /* 0x0002c800ff067b82 */ /* 0x000ef00000000800 */
[----:B------:R-:W4:Y:S01]  /*2360*/  LDC R16, c[0x0][0xb0c] ;  /* 0x0002c300ff107b82 */ /* 0x000f220000000800 */
[----:B-1----:R-:W-:-:S05]  /*2370*/  IMAD.HI.U32 R4, R13, R4, RZ ;  /* 0x000000040d047227 */ /* 0x002fca00078e00ff */
[----:B------:R-:W-:Y:S01]  /*2380*/  SHF.R.U32.HI R4, RZ, R5, R4 ;  /* 0x00000005ff047219 */ /* 0x000fe20000011604 */
[----:B--2---:R-:W-:Y:S01]  /*2390*/  IMAD.HI.U32 R3, R11, R3, RZ ;  /* 0x000000030b037227 */ /* 0x004fe200078e00ff */
[----:B------:R-:W-:-:S04]  /*23a0*/  ISETP.NE.AND P0, PT, R2, 0x1, PT ;  /* 0x000000010200780c */ /* 0x000fc80003f05270 */
[----:B---3--:R-:W-:-:S04]  /*23b0*/  SHF.R.U32.HI R6, RZ, R6, R3 ;  /* 0x00000006ff067219 */ /* 0x008fc80000011603 */
[----:B------:R-:W-:Y:S02]  /*23c0*/  SEL R3, R11, R6, !P0 ;  /* 0x000000060b037207 */ /* 0x000fe40004000000 */
[----:B----4-:R-:W-:-:S04]  /*23d0*/  ISETP.NE.AND P1, PT, R16, 0x1, PT ;  /* 0x000000011000780c */ /* 0x010fc80003f25270 */
[----:B------:R-:W-:-:S05]  /*23e0*/  SEL R4, R13, R4, !P1 ;  /* 0x000000040d047207 */ /* 0x000fca0004800000 */
[----:B------:R-:W-:Y:S02]  /*23f0*/  IMAD.IADD R5, R3, 0x1, -R4 ;  /* 0x0000000103057824 */ /* 0x000fe400078e0a04 */
[----:B------:R-:W-:Y:S02]  /*2400*/  IMAD.IADD R3, R4, 0x1, -R3 ;  /* 0x0000000104037824 */ /* 0x000fe400078e0a03 */
[----:B------:R-:W-:Y:S02]  /*2410*/  IMAD R13, R5, R16, R13 ;  /* 0x00000010050d7224 */ /* 0x000fe400078e020d */
[----:B------:R-:W-:-:S07]  /*2420*/  IMAD R11, R3, R2, R11 ;  /* 0x00000002030b7224 */ /* 0x000fce00078e020b */
.L_x_35:
[----:B------:R-:W-:Y:S01]  /*2430*/  VIADD R14, R14, 0x1 ;  /* 0x000000010e0e7836 */ /* 0x000fe20000000000 */
[----:B------:R-:W-:Y:S01]  /*2440*/  PLOP3.LUT P1, PT, PT, PT, PT, 0x80, 0x8 ;  /* 0x000000000008781c */ /* 0x000fe20003f2f070 */
[----:B------:R-:W-:Y:S02]  /*2450*/  IMAD.IADD R21, R13, 0x1, R60 ;  /* 0x000000010d157824 */ /* 0x000fe400078e023c */
[----:B------:R-:W-:Y:S01]  /*2460*/  IMAD.IADD R20, R11, 0x1, R58 ;  /* 0x000000010b147824 */ /* 0x000fe200078e023a */
[----:B------:R-:W-:-:S04]  /*2470*/  ISETP.NE.AND P0, PT, R14, 0x2, PT ;  /* 0x000000020e00780c */ /* 0x000fc80003f05270 */
[----:B------:R-:W-:Y:S02]  /*2480*/  SEL R3, RZ, 0x1, P0 ;  /* 0x00000001ff037807 */ /* 0x000fe40000000000 */
[----:B------:R-:W-:Y:S02]  /*2490*/  SEL R14, R14, RZ, P0 ;  /* 0x000000ff0e0e7207 */ /* 0x000fe40000000000 */
[----:B------:R-:W-:Y:S01]  /*24a0*/  LOP3.LUT R12, R12, R3, RZ, 0x3c, !PT ;  /* 0x000000030c0c7212 */ /* 0x000fe200078e3cff */
[----:B------:R-:W-:Y:S06]  /*24b0*/  @P2 BRA `(.L_x_36) ;  /* 0xfffffff000982947 */ /* 0x000fec000383ffff */
[----:B------:R-:W-:Y:S01]  /*24c0*/  UIADD3 UR4, UPT, UPT, UR4, 0x88, URZ ;  /* 0x0000008804047890 */ /* 0x000fe2000fffe0ff */
[----:B------:R-:W-:-:S03]  /*24d0*/  SHF.L.U32 R3, R15, 0x1f, RZ ;  /* 0x0000001f0f037819 */ /* 0x000fc600000006ff */
[----:B------:R-:W-:-:S09]  /*24e0*/  ULEA UR5, UR6, UR4, 0x3 ;  /* 0x0000000406057291 */ /* 0x000fd2000f8e18ff */
[----:B------:R-:W1:Y:S02]  /*24f0*/  SYNCS.PHASECHK.TRANS64.TRYWAIT P0, [UR5], R3 ;  /* 0x00000003ff0075a7 */ /* 0x000e640008001105 */
[----:B-1----:R-:W-:Y:S05]  /*2500*/  @!P0 BRA `(.L_x_37) ;  /* 0x0000006000b88947 */ /* 0x002fea0003800000 */
.L_x_150:
[----:B------:R-:W-:-:S04]  /*2510*/  UIADD3 UR6, UPT, UPT, UR6, 0x1, URZ ;  /* 0x0000000106067890 */ /* 0x000fc8000fffe0ff */
[----:B------:R-:W-:-:S04]  /*2520*/  UISETP.NE.AND UP0, UPT, UR6, 0x11, UPT ;  /* 0x000000110600788c */ /* 0x000fc8000bf05270 */
[----:B------:R-:W-:Y:S02]  /*2530*/  USEL UR7, URZ, 0x1, UP0 ;  /* 0x00000001ff077887 */ /* 0x000fe40008000000 */
[----:B------:R-:W-:-:S04]  /*2540*/  USEL UR6, UR6, URZ, UP0 ;  /* 0x000000ff06067287 */ /* 0x000fc80008000000 */
[----:B------:R-:W-:Y:S01]  /*2550*/  ULEA UR5, UR6, UR4, 0x3 ;  /* 0x0000000406057291 */ /* 0x000fe2000f8e18ff */
[----:B------:R-:W-:-:S04]  /*2560*/  LOP3.LUT R2, R15, UR7, RZ, 0x3c, !PT ;  /* 0x000000070f027c12 */ /* 0x000fc8000f8e3cff */
[----:B-1----:R-:W-:-:S04]  /*2570*/  SHF.L.U32 R3, R2, 0x1f, RZ ;  /* 0x0000001f02037819 */ /* 0x002fc800000006ff */
[----:B------:R-:W1:Y:S02]  /*2580*/  SYNCS.PHASECHK.TRANS64.TRYWAIT P0, [UR5], R3 ;  /* 0x00000003ff0075a7 */ /* 0x000e640008001105 */
[----:B-1----:R-:W-:Y:S05]  /*2590*/  @!P0 BRA `(.L_x_38) ;  /* 0x0000006000ac8947 */ /* 0x002fea0003800000 */
.L_x_152:
        /* <DEDUP_REMOVED lines=9> */
.L_x_154:
        /* <DEDUP_REMOVED lines=9> */
.L_x_156:
        /* <DEDUP_REMOVED lines=9> */
.L_x_158:
        /* <DEDUP_REMOVED lines=9> */
.L_x_160:
        /* <DEDUP_REMOVED lines=9> */
.L_x_162:
        /* <DEDUP_REMOVED lines=9> */
.L_x_164:
        /* <DEDUP_REMOVED lines=9> */
.L_x_166:
        /* <DEDUP_REMOVED lines=9> */
.L_x_168:
        /* <DEDUP_REMOVED lines=9> */
.L_x_170:
        /* <DEDUP_REMOVED lines=9> */
.L_x_172:
        /* <DEDUP_REMOVED lines=9> */
.L_x_174:
        /* <DEDUP_REMOVED lines=9> */
.L_x_176:
        /* <DEDUP_REMOVED lines=9> */
.L_x_178:
        /* <DEDUP_REMOVED lines=9> */
.L_x_180:
[----:B------:R-:W-:-:S04]  /*2d80*/  UIADD3 UR6, UPT, UPT, UR6, 0x1, URZ ;  /* 0x0000000106067890 */ /* 0x000fc8000fffe0ff */
[----:B------:R-:W-:-:S04]  /*2d90*/  UISETP.NE.AND UP0, UPT, UR6, 0x11, UPT ;  /* 0x000000110600788c */ /* 0x000fc8000bf05270 */
[----:B------:R-:W-:Y:S02]  /*2da0*/  USEL UR5, URZ, 0x1, UP0 ;  /* 0x00000001ff057887 */ /* 0x000fe40008000000 */
[----:B------:R-:W-:-:S04]  /*2db0*/  USEL UR6, UR6, URZ, UP0 ;  /* 0x000000ff06067287 */ /* 0x000fc80008000000 */
[----:B------:R-:W-:Y:S01]  /*2dc0*/  ULEA UR6, UR6, UR4, 0x3 ;  /* 0x0000000406067291 */ /* 0x000fe2000f8e18ff */
[----:B-1----:R-:W-:-:S04]  /*2dd0*/  LOP3.LUT R3, R2, UR5, RZ, 0x3c, !PT ;  /* 0x0000000502037c12 */ /* 0x002fc8000f8e3cff */
[----:B------:R-:W-:Y:S01]  /*2de0*/  SHF.L.U32 R3, R3, 0x1f, RZ ;  /* 0x0000001f03037819 */ /* 0x000fe200000006ff */
[----:B----4-:R-:W-:-:S07]  /*2df0*/  IMAD.U32 R0, RZ, RZ, UR6 ;  /* 0x00000006ff007e24 */ /* 0x010fce000f8e00ff */
.L_x_53:
[----:B-1----:R1:W2:Y:S02]  /*2e00*/  SYNCS.PHASECHK.TRANS64.TRYWAIT P0, [R0+URZ], R3 ;  /* 0x00000003000075a7 */ /* 0x0022a400080011ff */
[----:B--2---:R-:W-:Y:S05]  /*2e10*/  @!P0 NANOSLEEP.SYNCS 0x989680 ;  /* 0x009896800000895d */ /* 0x004fea0003900000 */
[----:B------:R-:W2:Y:S02]  /*2e20*/  @!P0 SYNCS.PHASECHK.TRANS64 P0, [R0+URZ], R3 ;  /* 0x00000003000085a7 */ /* 0x000ea400080010ff */
[----:B--2---:R-:W-:Y:S05]  /*2e30*/  @P0 EXIT ;  /* 0x000000000000094d */ /* 0x004fea0003800000 */
[----:B------:R-:W-:Y:S05]  /*2e40*/  BRA `(.L_x_53) ;  /* 0xfffffffc00ec7947 */ /* 0x000fea000383ffff */
.L_x_18:
[----:B------:R-:W-:-:S04]  /*2e50*/  UISETP.NE.AND UP1, UPT, UR37, URZ, UPT ;  /* 0x000000ff2500728c */ /* 0x000fc8000bf25270 */
[----:B------:R-:W-:-:S09]  /*2e60*/  UISETP.NE.OR UP1, UPT, UR8, 0x1, UP1 ;  /* 0x000000010800788c */ /* 0x000fd20008f25670 */
[----:B------:R-:W-:Y:S05]  /*2e70*/  BRA.U UP1, `(.L_x_54) ;  /* 0x0000000501487547 */ /* 0x000fea000b800000 */
[----:B------:R-:W-:Y:S01]  /*2e80*/  ISETP.NE.AND P2, PT, R2, RZ, PT ;  /* 0x000000ff0200720c */ /* 0x000fe20003f45270 */
[----:B------:R-:W-:Y:S01]  /*2e90*/  IMAD.MOV.U32 R12, RZ, RZ, 0x1 ;  /* 0x00000001ff0c7424 */ /* 0x000fe200078e00ff */
[----:B------:R-:W-:Y:S02]  /*2ea0*/  CS2R R10, SRZ ;  /* 0x00000000000a7805 */ /* 0x000fe4000001ff00 */
[----:B------:R-:W-:Y:S01]  /*2eb0*/  CS2R R8, SRZ ;  /* 0x0000000000087805 */ /* 0x000fe2000001ff00 */
[----:B------:R-:W-:Y:S01]  /*2ec0*/  UMOV UR4, 0x400 ;  /* 0x0000040000047882 */ /* 0x000fe20000000000 */
[----:B------:R-:W-:Y:S01]  /*2ed0*/  UMOV UR6, URZ ;  /* 0x000000ff00067c82 */ /* 0x000fe20008000000 */
[----:B------:R-:W-:-:S12]  /*2ee0*/  ULEA UR37, UR37, UR4, 0x18 ;  /* 0x0000000425257291 */ /* 0x000fd8000f8ec0ff */
.L_x_58:
[----:B------:R-:W-:Y:S02]  /*2ef0*/  LEA R0, R8, UR37, 0x3 ;  /* 0x0000002508007c11 */ /* 0x000fe4000f8e18ff */
[----:B------:R-:W-:-:S03]  /*2f00*/  SHF.L.U32 R5, R9, 0x1f, RZ ;  /* 0x0000001f09057819 */ /* 0x000fc600000006ff */
[----:B------:R-:W-:Y:S01]  /*2f10*/  VIADD R4, R0, 0x1d0 ;  /* 0x000001d000047836 */ /* 0x000fe20000000000 */
[----:B------:R-:W1:Y:S02]  /*2f20*/  SYNCS.PHASECHK.TRANS64.TRYWAIT P0, [R0+URZ+0x1c0], R5 ;  /* 0x0001c005000075a7 */ /* 0x000e6400080011ff */
[----:B-1----:R-:W-:Y:S05]  /*2f30*/  @!P0 BRA `(.L_x_55) ;  /* 0x0000005c00ac8947 */ /* 0x002fea0003800000 */
.L_x_181:
[----:B------:R-:W-:Y:S01]  /*2f40*/  ULEA UR5, UR6, UR37, 0x3 ;  /* 0x0000002506057291 */ /* 0x000fe2000f8e18ff */
[----:B------:R-:W-:Y:S02]  /*2f50*/  PRMT R4, RZ, 0x654, R4 ;  /* 0x00000654ff047816 */ /* 0x000fe40000000004 */
[----:B-1----:R-:W-:Y:S01]  /*2f60*/  SHF.L.U32 R5, R12, 0x1f, RZ ;  /* 0x0000001f0c057819 */ /* 0x002fe200000006ff */
[----:B------:R-:W-:Y:S01]  /*2f70*/  UIADD3 UR4, UPT, UPT, UR5, 0x160, URZ ;  /* 0x0000016005047890 */ /* 0x000fe2000fffe0ff */
[----:B------:R1:W-:Y:S05]  /*2f80*/  SYNCS.ARRIVE.TRANS64.RED.A1T0 RZ, [R4+URZ], RZ ;  /* 0x000000ff04ff79a7 */ /* 0x0003ea00081004ff */
[----:B------:R-:W-:Y:S01]  /*2f90*/  IMAD.U32 R7, RZ, RZ, UR4 ;  /* 0x00000004ff077e24 */ /* 0x000fe2000f8e00ff */
[----:B------:R-:W2:Y:S04]  /*2fa0*/  SYNCS.PHASECHK.TRANS64.TRYWAIT P0, [UR5+0x170], R5 ;  /* 0x00017005ff0075a7 */ /* 0x000ea80008001105 */
[----:B------:R-:W-:Y:S01]  /*2fb0*/  PRMT R6, R2, 0x654, R7 ;  /* 0x0000065402067816 */ /* 0x000fe20000000007 */
[----:B-1----:R-:W-:Y:S01]  /*2fc0*/  @!P2 IMAD.MOV.U32 R4, RZ, RZ, 0x10 ;  /* 0x00000010ff04a424 */ /* 0x002fe200078e00ff */
[----:B--2---:R-:W-:Y:S06]  /*2fd0*/  @!P0 BRA `(.L_x_56) ;  /* 0x0000005c00988947 */ /* 0x004fec0003800000 */
.L_x_183:
[----:B------:R-:W-:Y:S01]  /*2fe0*/  ULEA UR4, UR6, UR37, 0x4 ;  /* 0x0000002506047291 */ /* 0x000fe2000f8e20ff */
[----:B------:R-:W-:Y:S01]  /*2ff0*/  SEL R3, R6, R3, !P2 ;  /* 0x0000000306037207 */ /* 0x000fe20005000000 */
[----:B------:R-:W-:Y:S01]  /*3000*/  UIADD3 UR5, UPT, UPT, UR5, 0x160, URZ ;  /* 0x0000016005057890 */ /* 0x000fe2000fffe0ff */
[----:B-1----:R-:W-:Y:S01]  /*3010*/  LEA R0, R11, UR37, 0x3 ;  /* 0x000000250b007c11 */ /* 0x002fe2000f8e18ff */
[----:B------:R-:W-:Y:S01]  /*3020*/  UIADD3 UR4, UPT, UPT, UR4, 0x1f0, URZ ;  /* 0x000001f004047890 */ /* 0x000fe2000fffe0ff */
[----:B------:R-:W-:Y:S01]  /*3030*/  SHF.L.U32 R5, R10, 0x1f, RZ ;  /* 0x0000001f0a057819 */ /* 0x000fe200000006ff */
[----:B------:R1:W-:Y:S01]  /*3040*/  @!P2 SYNCS.ARRIVE.TRANS64.RED RZ, [R3+URZ], R4 ;  /* 0x0000000403ffa9a7 */ /* 0x0003e200080004ff */
[----:B------:R-:W-:Y:S01]  /*3050*/  UIADD3 UR6, UPT, UPT, UR6, 0x1, URZ ;  /* 0x0000000106067890 */ /* 0x000fe2000fffe0ff */
[----:B------:R-:W-:-:S03]  /*3060*/  VIADD R8, R8, 0x1 ;  /* 0x0000000108087836 */ /* 0x000fc60000000000 */
[----:B------:R-:W-:Y:S02]  /*3070*/  UISETP.NE.AND UP0, UPT, UR6, 0x2, UPT ;  /* 0x000000020600788c */ /* 0x000fe4000bf05270 */
[----:B------:R-:W-:Y:S06]  /*3080*/  UGETNEXTWORKID.BROADCAST [UR4], [UR5] ;  /* 0x00000000040073ca */ /* 0x000fec0008000100 */
[----:B------:R-:W-:Y:S01]  /*3090*/  USEL UR4, URZ, 0x1, UP0 ;  /* 0x00000001ff047887 */ /* 0x000fe20008000000 */
[----:B------:R-:W-:Y:S01]  /*30a0*/  ISETP.NE.AND P0, PT, R8, 0x2, PT ;  /* 0x000000020800780c */ /* 0x000fe20003f05270 */
[----:B------:R-:W-:Y:S01]  /*30b0*/  USEL UR6, UR6, URZ, UP0 ;  /* 0x000000ff06067287 */ /* 0x000fe20008000000 */
[----:B------:R-:W2:Y:S03]  /*30c0*/  SYNCS.PHASECHK.TRANS64.TRYWAIT P1, [R0+URZ+0x160], R5 ;  /* 0x00016005000075a7 */ /* 0x000ea600080211ff */
[----:B------:R-:W-:Y:S01]  /*30d0*/  LOP3.LUT R12, R12, UR4, RZ, 0x3c, !PT ;  /* 0x000000040c0c7c12 */ /* 0x000fe2000f8e3cff */
[----:B-12---:R-:W-:Y:S07]  /*30e0*/  @!P1 BRA `(.L_x_57) ;  /* 0x0000005c006c9947 */ /* 0x006fee0003800000 */
.L_x_184:
[C---:B------:R-:W-:Y:S01]  /*30f0*/  LEA R4, R11.reuse, UR37, 0x4 ;  /* 0x000000250b047c11 */ /* 0x040fe2000f8e20ff */
[----:B-1----:R-:W-:Y:S01]  /*3100*/  VIADD R0, R0, 0x170 ;  /* 0x0000017000007836 */ /* 0x002fe20000000000 */
[----:B------:R-:W-:Y:S01]  /*3110*/  SEL R8, R8, RZ, P0 ;  /* 0x000000ff08087207 */ /* 0x000fe20000000000 */
[----:B------:R-:W-:-:S03]  /*3120*/  VIADD R11, R11, 0x1 ;  /* 0x000000010b0b7836 */ /* 0x000fc60000000000 */
[----:B------:R-:W1:Y:S01]  /*3130*/  LDS.128 R4, [R4+0x1f0] ;  /* 0x0001f00004047984 */ /* 0x000e620000000c00 */
[----:B------:R-:W-:Y:S02]  /*3140*/  PRMT R0, RZ, 0x654, R0 ;  /* 0x00000654ff007816 */ /* 0x000fe40000000000 */
[C---:B------:R-:W-:Y:S01]  /*3150*/  ISETP.NE.AND P1, PT, R11.reuse, 0x2, PT ;  /* 0x000000020b00780c */ /* 0x040fe20003f25270 */
[----:B------:R-:W-:Y:S01]  /*3160*/  @!PT LDS RZ, [RZ] ;  /* 0x00000000fffff984 */ /* 0x000fe20000000800 */
[----:B------:R-:W-:Y:S01]  /*3170*/  @!PT LDS RZ, [RZ] ;  /* 0x00000000fffff984 */ /* 0x000fe20000000800 */
[----:B------:R-:W-:Y:S01]  /*3180*/  @!PT LDS RZ, [RZ] ;  /* 0x00000000fffff984 */ /* 0x000fe20000000800 */
[----:B------:R-:W-:Y:S01]  /*3190*/  @!PT LDS RZ, [RZ] ;  /* 0x00000000fffff984 */ /* 0x000fe20000000800 */
[----:B------:R2:W-:Y:S06]  /*31a0*/  MEMBAR.ALL.CTA ;  /* 0x0000000000007992 */ /* 0x0005ec0000008000 */
[----:B--2---:R-:W2:Y:S01]  /*31b0*/  FENCE.VIEW.ASYNC.S ;  /* 0x00000000000073c6 */ /* 0x004ea20000000000 */
[----:B------:R-:W-:Y:S01]  /*31c0*/  SEL R11, R11, RZ, P1 ;  /* 0x000000ff0b0b7207 */ /* 0x000fe20000800000 */
[----:B--2---:R2:W-:Y:S01]  /*31d0*/  SYNCS.ARRIVE.TRANS64.RED.A1T0 RZ, [R0+URZ], RZ ;  /* 0x000000ff00ff79a7 */ /* 0x0045e200081004ff */
[----:B-1----:R-:W-:-:S02]  /*31e0*/  LOP3.LUT P3, RZ, R6, 0x1, RZ, 0xc0, !PT ;  /* 0x0000000106ff7812 */ /* 0x002fc4000786c0ff */
[----:B------:R-:W-:-:S04]  /*31f0*/  SEL R5, RZ, 0x1, P1 ;  /* 0x00000001ff057807 */ /* 0x000fc80000800000 */
[----:B------:R-:W-:Y:S02]  /*3200*/  LOP3.LUT R10, R10, R5, RZ, 0x3c, !PT ;  /* 0x000000050a0a7212 */ /* 0x000fe400078e3cff */
[----:B--2---:R-:W-:-:S04]  /*3210*/  SEL R0, RZ, 0x1, P0 ;  /* 0x00000001ff007807 */ /* 0x004fc80000000000 */
[----:B------:R-:W-:Y:S01]  /*3220*/  LOP3.LUT R9, R9, R0, RZ, 0x3c, !PT ;  /* 0x0000000009097212 */ /* 0x000fe200078e3cff */
[----:B------:R-:W-:Y:S06]  /*3230*/  @P3 BRA `(.L_x_58) ;  /* 0xfffffffc002c3947 */ /* 0x000fec000383ffff */
[----:B------:R-:W-:Y:S01]  /*3240*/  ULEA UR5, UR6, UR37, 0x3 ;  /* 0x0000002506057291 */ /* 0x000fe2000f8e18ff */
[----:B------:R-:W-:-:S08]  /*3250*/  SHF.L.U32 R3, R12, 0x1f, RZ ;  /* 0x0000001f0c037819 */ /* 0x000fd000000006ff */
[----:B------:R-:W1:Y:S02]  /*3260*/  SYNCS.PHASECHK.TRANS64 P0, [UR5+0x170], R3 ;  /* 0x00017003ff0075a7 */ /* 0x000e640008001005 */
[----:B-1----:R-:W-:Y:S05]  /*3270*/  @P0 BRA `(.L_x_59) ;  /* 0x0000000000080947 */ /* 0x002fea0003800000 */
[----:B------:R-:W1:Y:S02]  /*3280*/  SYNCS.PHASECHK.TRANS64.TRYWAIT P0, [UR5+0x170], R3 ;  /* 0x00017003ff0075a7 */ /* 0x000e640008001105 */
[----:B-1----:R-:W-:Y:S05]  /*3290*/  @!P0 BRA `(.L_x_60) ;  /* 0x0000005c00148947 */ /* 0x002fea0003800000 */
.L_x_59:
[----:B------:R-:W-:-:S04]  /*32a0*/  UIADD3 UR4, UPT, UPT, UR6, 0x1, URZ ;  /* 0x0000000106047890 */ /* 0x000fc8000fffe0ff */
[----:B------:R-:W-:-:S04]  /*32b0*/  UISETP.NE.AND UP0, UPT, UR4, 0x2, UPT ;  /* 0x000000020400788c */ /* 0x000fc8000bf05270 */
[----:B------:R-:W-:Y:S02]  /*32c0*/  USEL UR7, URZ, 0x1, UP0 ;  /* 0x00000001ff077887 */ /* 0x000fe40008000000 */
[----:B------:R-:W-:-:S04]  /*32d0*/  USEL UR4, UR4, URZ, UP0 ;  /* 0x000000ff04047287 */ /* 0x000fc80008000000 */
[----:B------:R-:W-:Y:S01]  /*32e0*/  ULEA UR4, UR4, UR37, 0x3 ;  /* 0x0000002504047291 */ /* 0x000fe2000f8e18ff */
[----:B-1----:R-:W-:-:S04]  /*32f0*/  LOP3.LUT R3, R12, UR7, RZ, 0x3c, !PT ;  /* 0x000000070c037c12 */ /* 0x002fc8000f8e3cff */
[----:B------:R-:W-:-:S04]  /*3300*/  SHF.L.U32 R0, R3, 0x1f, RZ ;  /* 0x0000001f03007819 */ /* 0x000fc800000006ff */
[----:B------:R-:W1:Y:S02]  /*3310*/  SYNCS.PHASECHK.TRANS64 P0, [UR4+0x170], R0 ;  /* 0x00017000ff0075a7 */ /* 0x000e640008001004 */
[----:B-1----:R-:W-:Y:S05]  /*3320*/  @P0 EXIT ;  /* 0x000000000000094d */ /* 0x002fea0003800000 */
[----:B------:R-:W-:Y:S02]  /*3330*/  SHF.L.U32 R3, R3, 0x1f, RZ ;  /* 0x0000001f03037819 */ /* 0x000fe400000006ff */
[----:B------:R-:W-:-:S07]  /*3340*/  MOV R0, UR4 ;  /* 0x0000000400007c02 */ /* 0x000fce0008000f00 */
.L_x_61:
[----:B-1----:R1:W2:Y:S02]  /*3350*/  SYNCS.PHASECHK.TRANS64.TRYWAIT P0, [R0+URZ+0x170], R3 ;  /* 0x00017003000075a7 */ /* 0x0022a400080011ff */
[----:B--2---:R-:W-:Y:S05]  /*3360*/  @!P0 NANOSLEEP.SYNCS 0x989680 ;  /* 0x009896800000895d */ /* 0x004fea0003900000 */
[----:B------:R-:W2:Y:S02]  /*3370*/  @!P0 SYNCS.PHASECHK.TRANS64 P0, [R0+URZ+0x170], R3 ;  /* 0x00017003000085a7 */ /* 0x000ea400080010ff */
[----:B--2---:R-:W-:Y:S05]  /*3380*/  @P0 EXIT ;  /* 0x000000000000094d */ /* 0x004fea0003800000 */
[----:B------:R-:W-:Y:S05]  /*3390*/  BRA `(.L_x_61) ;  /* 0xfffffffc00ec7947 */ /* 0x000fea000383ffff */
.L_x_54:
[----:B------:R-:W-:-:S09]  /*33a0*/  UISETP.NE.AND UP1, UPT, UR8, URZ, UPT ;  /* 0x000000ff0800728c */ /* 0x000fd2000bf25270 */
[----:B------:R-:W-:Y:S05]  /*33b0*/  BRA.U UP1, `(.L_x_62) ;  /* 0x0000000d01907547 */ /* 0x000fea000b800000 */
[----:B------:R-:W-:Y:S01]  /*33c0*/  UMOV UR4, 0x40 ;  /* 0x0000004000047882 */ /* 0x000fe20000000000 */
[----:B------:R-:W-:Y:S01]  /*33d0*/  NOP ;  /* 0x0000000000007918 */ /* 0x000fe20000000000 */
[----:B------:R-:W-:Y:S01]  /*33e0*/  ULEA UR4, UR37, UR4, 0x18 ;  /* 0x0000000425047291 */ /* 0x000fe2000f8ec0ff */
[----:B------:R-:W-:Y:S02]  /*33f0*/  UMOV UR5, 0x400 ;  /* 0x0000040000057882 */ /* 0x000fe40000000000 */
[----:B------:R-:W-:-:S06]  /*3400*/  ULEA UR37, UR37, UR5, 0x18 ;  /* 0x0000000525257291 */ /* 0x000fcc000f8ec0ff */
[----:B------:R-:W1:Y:S02]  /*3410*/  LDS.U8 R0, [UR4+0x1c] ;  /* 0x00001c04ff007984 */ /* 0x000e640008000000 */
[----:B-1----:R-:W-:-:S13]  /*3420*/  ISETP.NE.AND P0, PT, R0, RZ, PT ;  /* 0x000000ff0000720c */ /* 0x002fda0003f05270 */
[----:B------:R-:W-:Y:S05]  /*3430*/  @P0 BRA `(.L_x_63) ;  /* 0x0000000000580947 */ /* 0x000fea0003800000 */
[----:B------:R-:W-:-:S13]  /*3440*/  ELECT P0, URZ, PT ;  /* 0x0000000000ff782f */ /* 0x000fda0003800000 */
[----:B------:R-:W-:Y:S05]  /*3450*/  @!P0 BRA `(.L_x_64) ;  /* 0x0000000000608947 */ /* 0x000fea0003800000 */
[----:B------:R-:W-:Y:S01]  /*3460*/  UMOV UR5, 0x10 ;  /* 0x0000001000057882 */ /* 0x000fe20000000000 */
[----:B------:R-:W-:Y:S01]  /*3470*/  HFMA2 R0, -RZ, RZ, 0, 5.9604644775390625e-08 ;  /* 0x00000001ff007431 */ /* 0x000fe200000001ff */
[----:B------:R-:W-:-:S03]  /*3480*/  MOV R2, 0xffff ;  /* 0x0000ffff00027802 */ /* 0x000fc60000000f00 */
[----:B------:R-:W-:Y:S04]  /*3490*/  DEPBAR.LE SB1, 0x36 ;  /* 0x00009d800000791a */ /* 0x000fe80000000000 */
[----:B------:R-:W1:Y:S02]  /*34a0*/  UTCATOMSWS.FIND_AND_SET.ALIGN UP0, UR5, UR5 ;  /* 0x00000005000575e3 */ /* 0x000e640008000800 */
[----:B-1----:R-:W-:Y:S01]  /*34b0*/  MOV R3, UR5 ;  /* 0x0000000500037c02 */ /* 0x002fe20008000f00 */
[----:B------:R-:W-:Y:S06]  /*34c0*/  BRA.U UP0, `(.L_x_65) ;  /* 0x0000000100187547 */ /* 0x000fec000b800000 */
.L_x_66:
[----:B------:R-:W-:Y:S05]  /*34d0*/  NANOSLEEP 0x64 ;  /* 0x000000640000795d */ /* 0x000fea0003800000 */
[----:B------:R-:W-:-:S05]  /*34e0*/  UMOV UR5, 0x10 ;  /* 0x0000001000057882 */ /* 0x000fca0000000000 */
[----:B------:R-:W-:Y:S04]  /*34f0*/  DEPBAR.LE SB1, 0x36 ;  /* 0x00009d800000791a */ /* 0x000fe80000000000 */
[----:B------:R-:W1:Y:S02]  /*3500*/  UTCATOMSWS.FIND_AND_SET.ALIGN UP0, UR5, UR5 ;  /* 0x00000005000575e3 */ /* 0x000e640008000800 */
[----:B-1----:R-:W-:Y:S01]  /*3510*/  MOV R3, UR5 ;  /* 0x0000000500037c02 */ /* 0x002fe20008000f00 */
[----:B------:R-:W-:Y:S05]  /*3520*/  BRA.U !UP0, `(.L_x_66) ;  /* 0xfffffffd08e87547 */ /* 0x000fea000b83ffff */
.L_x_65:
[-C--:B------:R-:W-:Y:S02]  /*3530*/  SHF.L.U32 R2, R2, R3.reuse, RZ ;  /* 0x0000000302027219 */ /* 0x080fe400000006ff */
[----:B------:R-:W-:Y:S01]  /*3540*/  SHF.L.U32 R0, R0, R3, RZ ;  /* 0x0000000300007219 */ /* 0x000fe200000006ff */
[----:B------:R-:W-:Y:S02]  /*3550*/  IMAD.SHL.U32 R3, R3, 0x20, RZ ;  /* 0x0000002003037824 */ /* 0x000fe400078e00ff */
[----:B------:R1:W-:Y:S04]  /*3560*/  ATOMS.OR RZ, [UR4+0x14], R2 ;  /* 0x00001402ffff798c */ /* 0x0003e8000b000004 */
[----:B------:R1:W-:Y:S04]  /*3570*/  ATOMS.OR RZ, [UR4+0x18], R0 ;  /* 0x00001800ffff798c */ /* 0x0003e8000b000004 */
[----:B------:R1:W-:Y:S01]  /*3580*/  STS [UR37+0x210], R3 ;  /* 0x00021003ff007988 */ /* 0x0003e20008000825 */
[----:B------:R-:W-:Y:S05]  /*3590*/  BRA `(.L_x_64) ;  /* 0x0000000000107947 */ /* 0x000fea0003800000 */
.L_x_63:
[----:B------:R-:W-:Y:S02]  /*35a0*/  MOV R0, 0xffffffff ;  /* 0xffffffff00007802 */ /* 0x000fe40000000f00 */
[----:B------:R-:W-:-:S03]  /*35b0*/  MOV R2, 0x35e0 ;  /* 0x000035e000027802 */ /* 0x000fc60000000f00 */
[----:B------:R1:W-:Y:S04]  /*35c0*/  STS [UR37+0x210], R0 ;  /* 0x00021000ff007988 */ /* 0x0003e80008000825 */
[----:B-1-3-5:R-:W-:Y:S05]  /*35d0*/  CALL.REL.NOINC `($__internal_1_$__cuda_sm10x_tcgen05_guardrail_trap_phase_invalid_during_alloc) ;  /* 0x00000060005c7944 */ /* 0x02afea0003c00000 */
.L_x_64:
[----:B------:R-:W-:Y:S05]  /*35e0*/  WARPSYNC.ALL ;  /* 0x0000000000007948 */ /* 0x000fea0003800000 */
[----:B------:R-:W2:Y:S01]  /*35f0*/  S2UR UR6, SR_CgaCtaId ;  /* 0x00000000000679c3 */ /* 0x000ea20000008800 */
[----:B------:R-:W-:Y:S01]  /*3600*/  UMOV UR4, 0x400 ;  /* 0x0000040000047882 */ /* 0x000fe20000000000 */
[----:B------:R-:W-:-:S06]  /*3610*/  NOP ;  /* 0x0000000000007918 */ /* 0x000fcc0000000000 */
[----:B------:R-:W-:Y:S06]  /*3620*/  BAR.ARV 0x6, 0xa0 ;  /* 0x0182800000007b1d */ /* 0x000fec0000002000 */
[----:B------:R-:W4:Y:S01]  /*3630*/  LDCU UR7, c[0x0][0x38c] ;  /* 0x00007180ff0777ac */ /* 0x000f220008000800 */
[----:B------:R-:W-:Y:S01]  /*3640*/  IMAD.MOV.U32 R11, RZ, RZ, 0x1 ;  /* 0x00000001ff0b7424 */ /* 0x000fe200078e00ff */
[----:B------:R-:W-:Y:S01]  /*3650*/  CS2R R8, SRZ ;  /* 0x0000000000087805 */ /* 0x000fe2000001ff00 */
[----:B------:R-:W-:Y:S01]  /*3660*/  IMAD.MOV.U32 R10, RZ, RZ, RZ ;  /* 0x000000ffff0a7224 */ /* 0x000fe200078e00ff */
[----:B------:R-:W-:Y:S01]  /*3670*/  UMOV UR17, URZ ;  /* 0x000000ff00117c82 */ /* 0x000fe20008000000 */
[----:B------:R-:W-:Y:S01]  /*3680*/  UMOV UR16, URZ ;  /* 0x000000ff00107c82 */ /* 0x000fe20008000000 */
[----:B------:R-:W-:Y:S01]  /*3690*/  UMOV UR22, 0x0 ;  /* 0x0000000000167882 */ /* 0x000fe20000000000 */
[----:B------:R-:W-:Y:S01]  /*36a0*/  UMOV UR23, 0x4208010 ;  /* 0x0420801000177882 */ /* 0x000fe20000000000 */
[----:B------:R-:W-:Y:S01]  /*36b0*/  UMOV UR20, 0x0 ;  /* 0x0000000000147882 */ /* 0x000fe20000000000 */
[----:B------:R-:W-:Y:S01]  /*36c0*/  UMOV UR21, 0x4208010 ;  /* 0x0420801000157882 */ /* 0x000fe20000000000 */
[----:B--2---:R-:W-:Y:S01]  /*36d0*/  ULEA UR6, UR6, UR4, 0x18 ;  /* 0x0000000406067291 */ /* 0x004fe2000f8ec0ff */
[----:B------:R-:W2:Y:S03]  /*36e0*/  LDCU UR4, c[0x0][0x38c] ;  /* 0x00007180ff0477ac */ /* 0x000ea60008000800 */
[----:B------:R-:W-:-:S02]  /*36f0*/  UIADD3 UR11, UPT, UPT, UR6, 0x15600, URZ ;  /* 0x00015600060b7890 */ /* 0x000fc4000fffe0ff */
[----:B----4-:R-:W-:-:S03]  /*3700*/  UIADD3 UR7, UPT, UPT, UR7, 0x1f, URZ ;  /* 0x0000001f07077890 */ /* 0x010fc6000fffe0ff */
[----:B-1----:R-:W1:Y:S01]  /*3710*/  LDS R0, [UR6+0x210] ;  /* 0x00021006ff007984 */ /* 0x002e620008000800 */
[----:B------:R-:W-:Y:S02]  /*3720*/  UIADD3 UR18, UPT, UPT, UR6, 0x4600, URZ ;  /* 0x0000460006127890 */ /* 0x000fe4000fffe0ff */
[----:B------:R-:W-:Y:S02]  /*3730*/  USHF.R.S32.HI UR5, URZ, 0x1f, UR7 ;  /* 0x0000001fff057899 */ /* 0x000fe40008011407 */
[----:B------:R-:W-:Y:S02]  /*3740*/  USHF.R.U32.HI UR11, URZ, 0x4, UR11 ;  /* 0x00000004ff0b7899 */ /* 0x000fe4000801160b */
[----:B------:R-:W-:Y:S02]  /*3750*/  ULEA.HI UR5, UR5, UR7, URZ, 0x5 ;  /* 0x0000000705057291 */ /* 0x000fe4000f8f28ff */
[----:B------:R-:W-:Y:S02]  /*3760*/  USHF.R.U32.HI UR18, URZ, 0x4, UR18 ;  /* 0x00000004ff127899 */ /* 0x000fe40008011612 */
[----:B------:R-:W-:-:S02]  /*3770*/  USHF.R.S32.HI UR5, URZ, 0x5, UR5 ;  /* 0x00000005ff057899 */ /* 0x000fc40008011405 */
[----:B------:R-:W-:Y:S02]  /*3780*/  ULOP3.LUT UR11, UR11, 0x3fff, URZ, 0xc0, !UPT ;  /* 0x00003fff0b0b7892 */ /* 0x000fe4000f8ec0ff */
[----:B------:R-:W-:Y:S02]  /*3790*/  UISETP.LT.AND UP0, UPT, UR5, 0x1, UPT ;  /* 0x000000010500788c */ /* 0x000fe4000bf01270 */
[----:B------:R-:W-:Y:S02]  /*37a0*/  ULOP3.LUT UR18, UR18, 0x3fff, URZ, 0xc0, !UPT ;  /* 0x00003fff12127892 */ /* 0x000fe4000f8ec0ff */
[----:B------:R-:W-:Y:S02]  /*37b0*/  USEL UR10, UR5, 0x1, !UP0 ;  /* 0x00000001050a7887 */ /* 0x000fe4000c000000 */
[----:B------:R-:W-:Y:S02]  /*37c0*/  ULOP3.LUT UR11, UR11, 0x10000, URZ, 0xfc, !UPT ;  /* 0x000100000b0b7892 */ /* 0x000fe4000f8efcff */
[----:B------:R-:W-:-:S02]  /*37d0*/  UIADD3 UR10, UPT, UPT, -UR10, URZ, URZ ;  /* 0x000000ff0a0a7290 */ /* 0x000fc4000fffe1ff */
[----:B--2---:R-:W-:Y:S01]  /*37e0*/  UISETP.GE.AND UP3, UPT, UR4, 0x1, UPT ;  /* 0x000000010400788c */ /* 0x004fe2000bf66270 */
[----:B-1----:R-:W-:-:S15]  /*37f0*/  R2UR UR19, R0 ;  /* 0x00000000001372ca */ /* 0x002fde00000e0000 */
.L_x_73:
[----:B------:R-:W-:Y:S02]  /*3800*/  LEA R0, R10, UR6, 0x3 ;  /* 0x000000060a007c11 */ /* 0x000fe4000f8e18ff */
[----:B------:R-:W-:Y:S02]  /*3810*/  SHF.L.U32 R5, R9, 0x1f, RZ ;  /* 0x0000001f09057819 */ /* 0x000fe400000006ff */
[----:B------:R-:W-:Y:S01]  /*3820*/  PLOP3.LUT P0, PT, PT, PT, UP3, 0x80, 0x8 ;  /* 0x000000000008781c */ /* 0x000fe20003f0f038 */
[----:B------:R-:W-:Y:S01]  /*3830*/  VIADD R3, R0, 0x170 ;  /* 0x0000017000037836 */ /* 0x000fe20000000000 */
[----:B-1----:R-:W1:Y:S02]  /*3840*/  SYNCS.PHASECHK.TRANS64.TRYWAIT P1, [R0+URZ+0x160], R5 ;  /* 0x00016005000075a7 */ /* 0x002e6400080211ff */
[----:B-1--4-:R-:W-:Y:S09]  /*3850*/  @!P1 BRA `(.L_x_67) ;  /* 0x0000005400bc9947 */ /* 0x012ff20003800000 */
.L_x_186:
[----:B------:R-:W-:Y:S01]  /*3860*/  LEA R4, R10, UR6, 0x4 ;  /* 0x000000060a047c11 */ /* 0x000fe2000f8e20ff */
[----:B------:R-:W-:Y:S01]  /*3870*/  @UP3 ULEA UR4, UR16, UR6, 0x3 ;  /* 0x0000000610043291 */ /* 0x000fe2000f8e18ff */
[----:B------:R-:W-:Y:S01]  /*3880*/  PLOP3.LUT P2, PT, PT, PT, PT, 0x80, 0x8 ;  /* 0x000000000008781c */ /* 0x000fe20003f4f070 */
[----:B------:R-:W-:Y:S01]  /*3890*/  ULEA UR8, UR17, UR6, 0x3 ;  /* 0x0000000611087291 */ /* 0x000fe2000f8e18ff */
[----:B------:R-:W-:Y:S02]  /*38a0*/  PRMT R3, RZ, 0x654, R3 ;  /* 0x00000654ff037816 */ /* 0x000fe40000000003 */
[----:B-1----:R-:W1:Y:S01]  /*38b0*/  LDS.128 R4, [R4+0x1f0] ;  /* 0x0001f00004047984 */ /* 0x002e620000000c00 */
[----:B------:R-:W-:Y:S02]  /*38c0*/  @P0 SHF.L.U32 R2, R8, 0x1f, RZ ;  /* 0x0000001f08020819 */ /* 0x000fe400000006ff */
[----:B------:R-:W-:Y:S01]  /*38d0*/  SHF.L.U32 R0, R11, 0x1f, RZ ;  /* 0x0000001f0b007819 */ /* 0x000fe200000006ff */
[----:B------:R-:W-:Y:S01]  /*38e0*/  @!PT LDS RZ, [RZ] ;  /* 0x00000000fffff984 */ /* 0x000fe20000000800 */
[----:B------:R-:W-:Y:S01]  /*38f0*/  @!PT LDS RZ, [RZ] ;  /* 0x00000000fffff984 */ /* 0x000fe20000000800 */
[----:B------:R-:W-:Y:S01]  /*3900*/  @!PT LDS RZ, [RZ] ;  /* 0x00000000fffff984 */ /* 0x000fe20000000800 */
[----:B------:R-:W-:Y:S01]  /*3910*/  @!PT LDS RZ, [RZ] ;  /* 0x00000000fffff984 */ /* 0x000fe20000000800 */
[----:B------:R2:W-:Y:S06]  /*3920*/  MEMBAR.ALL.CTA ;  /* 0x0000000000007992 */ /* 0x0005ec0000008000 */
[----:B--2---:R-:W2:Y:S02]  /*3930*/  FENCE.VIEW.ASYNC.S ;  /* 0x00000000000073c6 */ /* 0x004ea40000000000 */
[----:B--2---:R2:W-:Y:S01]  /*3940*/  SYNCS.ARRIVE.TRANS64.RED.A1T0 RZ, [R3+URZ], RZ ;  /* 0x000000ff03ff79a7 */ /* 0x0045e200081004ff */
[----:B------:R2:W4:Y:S01]  /*3950*/  @P0 SYNCS.PHASECHK.TRANS64.TRYWAIT P2, [UR4], R2 ;  /* 0x00000002ff0005a7 */ /* 0x0005220008041104 */
[----:B------:R-:W-:Y:S01]  /*3960*/  ULEA.HI UR4, UR17, UR17, URZ, 0x1 ;  /* 0x0000001111047291 */ /* 0x000fe2000f8f08ff */
[----:B-1----:R-:W-:-:S03]  /*3970*/  LOP3.LUT P1, RZ, R6, 0x1, RZ, 0xc0, !PT ;  /* 0x0000000106ff7812 */ /* 0x002fc6000782c0ff */
[----:B------:R-:W-:Y:S02]  /*3980*/  USHF.L.U32 UR9, UR4, 0x6, URZ ;  /* 0x0000000604097899 */ /* 0x000fe400080006ff */
[----:B------:R-:W-:Y:S02]  /*3990*/  ULOP3.LUT UR4, UR4, 0xffe, URZ, 0xc0, !UPT ;  /* 0x00000ffe04047892 */ /* 0x000fe4000f8ec0ff */
[----:B------:R-:W-:Y:S02]  /*39a0*/  ULOP3.LUT UR9, UR9, 0xffffff80, URZ, 0xc0, !UPT ;  /* 0xffffff8009097892 */ /* 0x000fe4000f8ec0ff */
[----:B------:R-:W-:Y:S02]  /*39b0*/  UIADD3 UR4, UPT, UPT, -UR4, UR17, URZ ;  /* 0x0000001104047290 */ /* 0x000fe4000fffe1ff */
[----:B------:R-:W-:Y:S01]  /*39c0*/  UIADD3 UR9, UPT, UPT, UR19, UR9, URZ ;  /* 0x0000000913097290 */ /* 0x000fe2000fffe0ff */
[----:B------:R-:W1:Y:S03]  /*39d0*/  SYNCS.PHASECHK.TRANS64.TRYWAIT P0, [UR8+0x1a0], R0 ;  /* 0x0001a000ff0075a7 */ /* 0x000e660008001108 */
[----:B------:R-:W-:Y:S01]  /*39e0*/  ULEA UR9, UR4, UR9, 0x14 ;  /* 0x0000000904097291 */ /* 0x000fe2000f8ea0ff */
[----:B-12-4-:R-:W-:Y:S11]  /*39f0*/  @!P0 BRA `(.L_x_68) ;  /* 0x0000005400688947 */ /* 0x016ff60003800000 */
.L_x_188:
[----:B------:R-:W-:Y:S01]  /*3a00*/  IADD3 R10, PT, PT, R10, 0x1, RZ ;  /* 0x000000010a0a7810 */ /* 0x000fe20007ffe0ff */
[----:B------:R-:W-:Y:S06]  /*3a10*/  BRA.U !UP3, `(.L_x_69) ;  /* 0x000000010b987547 */ /* 0x000fec000b800000 */
[----:B------:R-:W-:Y:S01]  /*3a20*/  UPLOP3.LUT UP4, UPT, UPT, UPT, UPT, 0x40, 0x4 ;  /* 0x000000000004789c */ /* 0x000fe20003f8e870 */
[----:B------:R-:W-:Y:S01]  /*3a30*/  UMOV UR15, UR10 ;  /* 0x0000000a000f7c82 */ /* 0x000fe20008000000 */
[----:B------:R-:W-:Y:S01]  /*3a40*/  UMOV UR14, UR5 ;  /* 0x00000005000e7c82 */ /* 0x000fe20008000000 */
[----:B------:R-:W-:-:S08]  /*3a50*/  UMOV UR13, UR16 ;  /* 0x00000010000d7c82 */ /* 0x000fd00008000000 */
.L_x_72:
[----:B------:R-:W-:Y:S02]  /*3a60*/  UIADD3 UR15, UPT, UPT, UR15, 0x1, URZ ;  /* 0x000000010f0f7890 */ /* 0x000fe4000fffe0ff */
[----:B--2---:R-:W-:Y:S02]  /*3a70*/  ULEA UR7, UR13, UR6, 0x3 ;  /* 0x000000060d077291 */ /* 0x004fe4000f8e18ff */
[----:B------:R-:W-:Y:S01]  /*3a80*/  UISETP.NE.AND UP0, UPT, UR15, URZ, UPT ;  /* 0x000000ff0f00728c */ /* 0x000fe2000bf05270 */
[----:B----4-:R-:W-:Y:S10]  /*3a90*/  @P2 BRA `(.L_x_70) ;  /* 0x00000000000c2947 */ /* 0x010ff40003800000 */
[----:B-1----:R-:W-:Y:S04]  /*3aa0*/  SHF.L.U32 R3, R8, 0x1f, RZ ;  /* 0x0000001f08037819 */ /* 0x002fe800000006ff */
[----:B------:R-:W1:Y:S02]  /*3ab0*/  SYNCS.PHASECHK.TRANS64.TRYWAIT P0, [UR7], R3 ;  /* 0x00000003ff0075a7 */ /* 0x000e640008001107 */
[----:B-1----:R-:W-:Y:S05]  /*3ac0*/  @!P0 BRA `(.L_x_71) ;  /* 0x00000054004c8947 */ /* 0x002fea0003800000 */
.L_x_70:
[----:B------:R-:W-:Y:S01]  /*3ad0*/  UISETP.NE.AND UP1, UPT, UR14, 0x1, UPT ;  /* 0x000000010e00788c */ /* 0x000fe2000bf25270 */
[----:B------:R-:W-:Y:S01]  /*3ae0*/  PLOP3.LUT P2, PT, PT, PT, PT, 0x80, 0x8 ;  /* 0x000000000008781c */ /* 0x000fe20003f4f070 */
[----:B------:R-:W-:Y:S02]  /*3af0*/  UIADD3 UR16, UPT, UPT, UR13, 0x1, URZ ;  /* 0x000000010d107890 */ /* 0x000fe4000fffe0ff */
[----:B------:R-:W-:Y:S02]  /*3b00*/  ULEA UR24, UR13, UR18, 0x8 ;  /* 0x000000120d187291 */ /* 0x000fe4000f8e40ff */
[----:B------:R-:W-:Y:S01]  /*3b10*/  UISETP.NE.AND UP2, UPT, UR16, 0x11, UPT ;  /* 0x000000111000788c */ /* 0x000fe2000bf45270 */
[----:B------:R-:W-:Y:S01]  /*3b20*/  PLOP3.LUT P0, PT, PT, PT, UP1, 0x80, 0x8 ;  /* 0x000000000008781c */ /* 0x000fe20003f0f018 */
[----:B------:R-:W-:Y:S02]  /*3b30*/  ULEA UR26, UR13, UR11, 0x9 ;  /* 0x0000000b0d1a7291 */ /* 0x000fe4000f8e48ff */
[----:B------:R-:W-:Y:S02]  /*3b40*/  USEL UR12, URZ, 0x1, UP2 ;  /* 0x00000001ff0c7887 */ /* 0x000fe40009000000 */
[----:B------:R-:W-:Y:S02]  /*3b50*/  USEL UR16, UR16, URZ, UP2 ;  /* 0x000000ff10107287 */ /* 0x000fe40009000000 */
[----:B------:R-:W-:Y:S02]  /*3b60*/  UIADD3 UR30, UPT, UPT, UR24, 0x80, URZ ;  /* 0x00000080181e7890 */ /* 0x000fe4000fffe0ff */
[----:B------:R-:W-:Y:S01]  /*3b70*/  @UP1 ULEA UR4, UR16, UR6, 0x3 ;  /* 0x0000000610041291 */ /* 0x000fe2000f8e18ff */
[----:B------:R-:W-:Y:S01]  /*3b80*/  LOP3.LUT R8, R8, UR12, RZ, 0x3c, !PT ;  /* 0x0000000c08087c12 */ /* 0x000fe2000f8e3cff */
[----:B------:R-:W-:Y:S02]  /*3b90*/  UIADD3 UR28, UPT, UPT, UR26, 0x2, URZ ;  /* 0x000000021a1c7890 */ /* 0x000fe4000fffe0ff */
[----:B------:R-:W-:Y:S01]  /*3ba0*/  UIADD3 UR7, UPT, UPT, UR7, 0x88, URZ ;  /* 0x0000008807077890 */ /* 0x000fe2000fffe0ff */
[----:B-1----:R-:W-:Y:S01]  /*3bb0*/  @P0 SHF.L.U32 R0, R8, 0x1f, RZ ;  /* 0x0000001f08000819 */ /* 0x002fe200000006ff */
[----:B------:R-:W-:Y:S01]  /*3bc0*/  UMOV UR25, 0x40004040 ;  /* 0x4000404000197882 */ /* 0x000fe20000000000 */
[----:B------:R-:W-:Y:S01]  /*3bd0*/  UMOV UR27, 0x80004020 ;  /* 0x80004020001b7882 */ /* 0x000fe20000000000 */
[----:B------:R-:W-:Y:S01]  /*3be0*/  UMOV UR31, 0x40004040 ;  /* 0x40004040001f7882 */ /* 0x000fe20000000000 */
[----:B------:R2:W4:Y:S01]  /*3bf0*/  @P0 SYNCS.PHASECHK.TRANS64.TRYWAIT P2, [UR4], R0 ;  /* 0x00000000ff0005a7 */ /* 0x0005220008041104 */
[----:B------:R-:W-:Y:S01]  /*3c00*/  UIADD3 UR14, UPT, UPT, UR14, -0x1, URZ ;  /* 0xffffffff0e0e7890 */ /* 0x000fe2000fffe0ff */
[----:B------:R2:W-:Y:S01]  /*3c10*/  UTCHMMA gdesc[UR24], gdesc[UR26], tmem[UR9], tmem[UR22], idesc[UR23], UP4 ;  /* 0x00ff161a180075ea */ /* 0x0005e2000a000009 */
[----:B------:R-:W-:Y:S01]  /*3c20*/  UPLOP3.LUT UP4, UPT, UPT, UPT, UPT, 0x80, 0x8 ;  /* 0x000000000008789c */ /* 0x000fe20003f8f070 */
[----:B------:R-:W-:Y:S01]  /*3c30*/  UMOV UR29, 0x80004020 ;  /* 0x80004020001d7882 */ /* 0x000fe20000000000 */
[----:B------:R-:W-:Y:S01]  /*3c40*/  UMOV UR13, UR16 ;  /* 0x00000010000d7c82 */ /* 0x000fe20008000000 */
[----:B------:R2:W-:Y:S01]  /*3c50*/  UTCHMMA gdesc[UR30], gdesc[UR28], tmem[UR9], tmem[UR20], idesc[UR21], UPT ;  /* 0x00ff141c1e0075ea */ /* 0x0005e2000b800009 */
[----:B------:R2:W-:Y:S01]  /*3c60*/  UTCBAR [UR7], URZ ;  /* 0x000000ff070073e9 */ /* 0x0005e200080000ff */
[----:B------:R-:W-:Y:S06]  /*3c70*/  BRA.U UP0, `(.L_x_72) ;  /* 0xfffffffd00787547 */ /* 0x000fec000b83ffff */
.L_x_69:
[----:B------:R-:W-:Y:S01]  /*3c80*/  UIADD3 UR17, UPT, UPT, UR17, 0x1, URZ ;  /* 0x0000000111117890 */ /* 0x000fe2000fffe0ff */
[C---:B------:R-:W-:Y:S01]  /*3c90*/  ISETP.NE.AND P0, PT, R10.reuse, 0x2, PT ;  /* 0x000000020a00780c */ /* 0x040fe20003f05270 */
[----:B------:R-:W-:Y:S02]  /*3ca0*/  UIADD3 UR8, UPT, UPT, UR8, 0x180, URZ ;  /* 0x0000018008087890 */ /* 0x000fe4000fffe0ff */
[----:B------:R-:W-:Y:S01]  /*3cb0*/  UISETP.NE.AND UP0, UPT, UR17, 0x4, UPT ;  /* 0x000000041100788c */ /* 0x000fe2000bf05270 */
[----:B-12---:R-:W-:Y:S02]  /*3cc0*/  SEL R0, RZ, 0x1, P0 ;  /* 0x00000001ff007807 */ /* 0x006fe40000000000 */
[----:B------:R-:W-:Y:S01]  /*3cd0*/  SEL R10, R10, RZ, P0 ;  /* 0x000000ff0a0a7207 */ /* 0x000fe20000000000 */
[----:B------:R-:W-:Y:S01]  /*3ce0*/  USEL UR4, URZ, 0x1, UP0 ;  /* 0x00000001ff047887 */ /* 0x000fe20008000000 */
[----:B------:R-:W-:Y:S01]  /*3cf0*/  LOP3.LUT R9, R9, R0, RZ, 0x3c, !PT ;  /* 0x0000000009097212 */ /* 0x000fe200078e3cff */
[----:B------:R-:W-:Y:S01]  /*3d00*/  USEL UR17, UR17, URZ, UP0 ;  /* 0x000000ff11117287 */ /* 0x000fe20008000000 */
[----:B------:R1:W-:Y:S03]  /*3d10*/  UTCBAR [UR8], URZ ;  /* 0x000000ff080073e9 */ /* 0x0003e600080000ff */
[----:B------:R-:W-:Y:S01]  /*3d20*/  LOP3.LUT R11, R11, UR4, RZ, 0x3c, !PT ;  /* 0x000000040b0b7c12 */ /* 0x000fe2000f8e3cff */
[----:B------:R-:W-:Y:S07]  /*3d30*/  @P1 BRA `(.L_x_73) ;  /* 0xfffffff800b01947 */ /* 0x000fee000383ffff */
[----:B------:R-:W2:Y:S01]  /*3d40*/  S2UR UR4, SR_CgaCtaId ;  /* 0x00000000000479c3 */ /* 0x000ea20000008800 */
[----:B------:R-:W-:Y:S01]  /*3d50*/  ELECT P0, URZ, PT ;  /* 0x0000000000ff782f */ /* 0x000fe20003800000 */
[----:B------:R-:W-:Y:S01]  /*3d60*/  IMAD.MOV.U32 R0, RZ, RZ, 0x1 ;  /* 0x00000001ff007424 */ /* 0x000fe200078e00ff */
[----:B------:R-:W-:Y:S01]  /*3d70*/  UIADD3 UR6, UPT, UPT, UR6, 0x1a0, URZ ;  /* 0x000001a006067890 */ /* 0x000fe2000fffe0ff */
[----:B------:R-:W-:Y:S01]  /*3d80*/  SHF.L.U32 R3, R11, 0x1f, RZ ;  /* 0x0000001f0b037819 */ /* 0x000fe200000006ff */
[----:B------:R-:W-:-:S03]  /*3d90*/  UMOV UR5, 0x40 ;  /* 0x0000004000057882 */ /* 0x000fc60000000000 */
[----:B------:R-:W-:Y:S01]  /*3da0*/  UVIRTCOUNT.DEALLOC.SMPOOL 0x80 ;  /* 0x000000800000784c */ /* 0x000fe20000000000 */
[----:B--2---:R-:W-:Y:S02]  /*3db0*/  ULEA UR4, UR4, UR5, 0x18 ;  /* 0x0000000504047291 */ /* 0x004fe4000f8ec0ff */
[----:B------:R-:W-:-:S07]  /*3dc0*/  ULEA UR5, UR17, UR6, 0x3 ;  /* 0x0000000611057291 */ /* 0x000fce000f8e18ff */
[----:B------:R2:W-:Y:S02]  /*3dd0*/  @P0 STS.U8 [UR4+0x1c], R0 ;  /* 0x00001c00ff000988 */ /* 0x0005e40008000004 */
[----:B------:R-:W3:Y:S02]  /*3de0*/  SYNCS.PHASECHK.TRANS64.TRYWAIT P0, [UR5], R3 ;  /* 0x00000003ff0075a7 */ /* 0x000ee40008001105 */
[----:B--23--:R-:W-:Y:S05]  /*3df0*/  @!P0 BRA `(.L_x_74) ;  /* 0x0000005000988947 */ /* 0x00cfea0003800000 */
.L_x_191:
[----:B------:R-:W-:-:S04]  /*3e00*/  UIADD3 UR7, UPT, UPT, UR17, 0x1, URZ ;  /* 0x0000000111077890 */ /* 0x000fc8000fffe0ff */
[----:B------:R-:W-:-:S04]  /*3e10*/  UISETP.NE.AND UP0, UPT, UR7, 0x4, UPT ;  /* 0x000000040700788c */ /* 0x000fc8000bf05270 */
[----:B-1----:R-:W-:Y:S02]  /*3e20*/  USEL UR8, URZ, 0x1, UP0 ;  /* 0x00000001ff087887 */ /* 0x002fe40008000000 */
[----:B------:R-:W-:-:S04]  /*3e30*/  USEL UR7, UR7, URZ, UP0 ;  /* 0x000000ff07077287 */ /* 0x000fc80008000000 */
[----:B------:R-:W-:Y:S01]  /*3e40*/  ULEA UR5, UR7, UR6, 0x3 ;  /* 0x0000000607057291 */ /* 0x000fe2000f8e18ff */
[----:B------:R-:W-:-:S04]  /*3e50*/  LOP3.LUT R2, R11, UR8, RZ, 0x3c, !PT ;  /* 0x000000080b027c12 */ /* 0x000fc8000f8e3cff */
[----:B--2---:R-:W-:-:S04]  /*3e60*/  SHF.L.U32 R3, R2, 0x1f, RZ ;  /* 0x0000001f02037819 */ /* 0x004fc800000006ff */
[----:B------:R-:W1:Y:S02]  /*3e70*/  SYNCS.PHASECHK.TRANS64.TRYWAIT P0, [UR5], R3 ;  /* 0x00000003ff0075a7 */ /* 0x000e640008001105 */
[----:B-1----:R-:W-:Y:S05]  /*3e80*/  @!P0 BRA `(.L_x_75) ;  /* 0x00000050008c8947 */ /* 0x002fea0003800000 */
.L_x_193:
        /* <DEDUP_REMOVED lines=9> */
.L_x_195:
[----:B------:R-:W-:-:S04]  /*3f20*/  UIADD3 UR7, UPT, UPT, UR7, 0x1, URZ ;  /* 0x0000000107077890 */ /* 0x000fc8000fffe0ff */
[----:B------:R-:W-:-:S04]  /*3f30*/  UISETP.NE.AND UP0, UPT, UR7, 0x4, UPT ;  /* 0x000000040700788c */ /* 0x000fc8000bf05270 */
[----:B------:R-:W-:Y:S02]  /*3f40*/  USEL UR5, URZ, 0x1, UP0 ;  /* 0x00000001ff057887 */ /* 0x000fe40008000000 */
[----:B------:R-:W-:-:S04]  /*3f50*/  USEL UR7, UR7, URZ, UP0 ;  /* 0x000000ff07077287 */ /* 0x000fc80008000000 */
[----:B------:R-:W-:Y:S01]  /*3f60*/  ULEA UR7, UR7, UR6, 0x3 ;  /* 0x0000000607077291 */ /* 0x000fe2000f8e18ff */
[----:B-1----:R-:W-:-:S04]  /*3f70*/  LOP3.LUT R3, R2, UR5, RZ, 0x3c, !PT ;  /* 0x0000000502037c12 */ /* 0x002fc8000f8e3cff */
[----:B------:R-:W-:-:S04]  /*3f80*/  SHF.L.U32 R3, R3, 0x1f, RZ ;  /* 0x0000001f03037819 */ /* 0x000fc800000006ff */
[----:B------:R-:W1:Y:S02]  /*3f90*/  SYNCS.PHASECHK.TRANS64.TRYWAIT P0, [UR7], R3 ;  /* 0x00000003ff0075a7 */ /* 0x000e640008001107 */
[----:B-1----:R-:W-:Y:S05]  /*3fa0*/  @!P0 BRA `(.L_x_77) ;  /* 0x0000005000748947 */ /* 0x002fea0003800000 */
.L_x_197:
[----:B------:R-:W-:Y:S01]  /*3fb0*/  NOP ;  /* 0x0000000000007918 */ /* 0x000fe20000000000 */
[----:B-1----:R-:W1:Y:S01]  /*3fc0*/  LDS R0, [UR4+0x14] ;  /* 0x00001404ff007984 */ /* 0x002e620008000800 */
[----:B------:R-:W-:Y:S01]  /*3fd0*/  ULOP3.LUT UR6, UR19, 0xffff, URZ, 0xc0, !UPT ;  /* 0x0000ffff13067892 */ /* 0x000fe2000f8ec0ff */
[----:B------:R-:W-:Y:S01]  /*3fe0*/  UMOV UR8, 0xffff ;  /* 0x0000ffff00087882 */ /* 0x000fe20000000000 */
[----:B------:R-:W-:Y:S02]  /*3ff0*/  UMOV UR5, 0x1 ;  /* 0x0000000100057882 */ /* 0x000fe40000000000 */
[----:B------:R-:W-:-:S04]  /*4000*/  USHF.R.U32.HI UR6, URZ, 0x5, UR6 ;  /* 0x00000005ff067899 */ /* 0x000fc80008011606 */
[----:B------:R-:W-:Y:S02]  /*4010*/  USHF.L.U32 UR8, UR8, UR6, URZ ;  /* 0x0000000608087299 */ /* 0x000fe400080006ff */
[----:B------:R-:W-:-:S04]  /*4020*/  USHF.L.U32 UR5, UR5, UR6, URZ ;  /* 0x0000000605057299 */ /* 0x000fc800080006ff */
[----:B-1----:R-:W-:-:S04]  /*4030*/  LOP3.LUT R0, R0, UR8, RZ, 0xc0, !PT ;  /* 0x0000000800007c12 */ /* 0x002fc8000f8ec0ff */
[----:B------:R-:W-:-:S13]  /*4040*/  ISETP.NE.AND P0, PT, R0, UR8, PT ;  /* 0x0000000800007c0c */ /* 0x000fda000bf05270 */
[----:B------:R-:W-:Y:S05]  /*4050*/  @P0 BRA `(.L_x_78) ;  /* 0x0000000000580947 */ /* 0x000fea0003800000 */
[----:B------:R-:W1:Y:S02]  /*4060*/  LDS R0, [UR4+0x18] ;  /* 0x00001804ff007984 */ /* 0x000e640008000800 */
[----:B-1----:R-:W-:-:S04]  /*4070*/  LOP3.LUT R0, R0, UR5, RZ, 0xc0, !PT ;  /* 0x0000000500007c12 */ /* 0x002fc8000f8ec0ff */
[----:B------:R-:W-:-:S13]  /*4080*/  ISETP.NE.AND P0, PT, R0, UR5, PT ;  /* 0x0000000500007c0c */ /* 0x000fda000bf05270 */
[----:B------:R-:W-:Y:S05]  /*4090*/  @P0 BRA `(.L_x_79) ;  /* 0x00000000003c0947 */ /* 0x000fea0003800000 */
[----:B------:R-:W1:Y:S01]  /*40a0*/  S2R R2, SR_LANEID ;  /* 0x0000000000027919 */ /* 0x000e620000000000 */
[----:B------:R-:W-:Y:S01]  /*40b0*/  ULOP3.LUT UR8, URZ, UR8, URZ, 0x33, !UPT ;  /* 0x00000008ff087292 */ /* 0x000fe2000f8e33ff */
[----:B------:R-:W-:Y:S01]  /*40c0*/  LOP3.LUT R4, RZ, UR5, RZ, 0x33, !PT ;  /* 0x00000005ff047c12 */ /* 0x000fe2000f8e33ff */
[----:B------:R-:W-:Y:S02]  /*40d0*/  VOTEU.ANY UR7, UPT, PT ;  /* 0x0000000000077886 */ /* 0x000fe400038e0100 */
[----:B------:R-:W-:Y:S01]  /*40e0*/  UFLO.U32 UR7, UR7 ;  /* 0x00000007000772bd */ /* 0x000fe200080e0000 */
[----:B------:R-:W2:Y:S01]  /*40f0*/  REDUX UR5, R4 ;  /* 0x00000000040573c4 */ /* 0x000ea20000000000 */
[----:B------:R-:W-:-:S06]  /*4100*/  IMAD.U32 R0, RZ, RZ, UR8 ;  /* 0x00000008ff007e24 */ /* 0x000fcc000f8e00ff */
[----:B------:R3:W-:Y:S01]  /*4110*/  UTCATOMSWS.AND URZ, UR8 ;  /* 0x0000000800ff79e3 */ /* 0x0007e20008000000 */
[----:B------:R-:W4:Y:S01]  /*4120*/  REDUX UR6, R0 ;  /* 0x00000000000673c4 */ /* 0x000f220000000000 */
[----:B-1----:R-:W-:Y:S01]  /*4130*/  ISETP.EQ.U32.AND P0, PT, R2, UR7, PT ;  /* 0x0000000702007c0c */ /* 0x002fe2000bf02070 */
[----:B--2---:R-:W-:Y:S01]  /*4140*/  IMAD.U32 R2, RZ, RZ, UR5 ;  /* 0x00000005ff027e24 */ /* 0x004fe2000f8e00ff */
[----:B----4-:R-:W-:-:S11]  /*4150*/  MOV R3, UR6 ;  /* 0x0000000600037c02 */ /* 0x010fd60008000f00 */
[----:B------:R3:W-:Y:S04]  /*4160*/  @P0 ATOMS.AND RZ, [UR4+0x14], R3 ;  /* 0x00001403ffff098c */ /* 0x0007e8000a800004 */
[----:B------:R3:W-:Y:S01]  /*4170*/  @P0 ATOMS.AND RZ, [UR4+0x18], R2 ;  /* 0x00001802ffff098c */ /* 0x0007e2000a800004 */
[----:B------:R-:W-:Y:S05]  /*4180*/  BRA `(.L_x_80) ;  /* 0x0000000000147947 */ /* 0x000fea0003800000 */
.L_x_79:
[----:B------:R-:W-:Y:S02]  /*4190*/  MOV R2, 0x41b0 ;  /* 0x000041b000027802 */ /* 0x000fe40000000f00 */
[----:B----45:R-:W-:Y:S05]  /*41a0*/  CALL.REL.NOINC `($__internal_0_$__cuda_sm10x_tcgen05_guardrail_trap_col_being_dealloced_not_returned_by_alloc) ;  /* 0x00000054005c7944 */ /* 0x030fea0003c00000 */
[----:B------:R-:W-:Y:S05]  /*41b0*/  BRA `(.L_x_80) ;  /* 0x0000000000087947 */ /* 0x000fea0003800000 */
.L_x_78:
[----:B------:R-:W-:Y:S02]  /*41c0*/  MOV R2, 0x41e0 ;  /* 0x000041e000027802 */ /* 0x000fe40000000f00 */
[----:B----45:R-:W-:Y:S05]  /*41d0*/  CALL.REL.NOINC `($__internal_2_$__cuda_sm10x_tcgen05_guardrail_trap_unallocated_columns_being_dealloced) ;  /* 0x0000005400687944 */ /* 0x030fea0003c00000 */
.L_x_80:
[----:B------:R-:W-:Y:S01]  /*41e0*/  NOP ;  /* 0x0000000000007918 */ /* 0x000fe20000000000 */
[----:B---3--:R-:W-:Y:S05]  /*41f0*/  EXIT ;  /* 0x000000000000794d */ /* 0x008fea0003800000 */
.L_x_62:
[----:B------:R-:W-:-:S09]  /*4200*/  UISETP.NE.OR UP2, UPT, UR8, 0x3, !UP2 ;  /* 0x000000030800788c */ /* 0x000fd2000d745670 */
[----:B------:R-:W-:Y:S05]  /*4210*/  BRA.U UP2, `(.L_x_81) ;  /* 0x0000001102147547 */ /* 0x000fea000b800000 */
[----:B------:R-:W1:Y:S01]  /*4220*/  LDC R0, c[0x0][0xb30] ;  /* 0x0002cc00ff007b82 */ /* 0x000e620000000800 */
[----:B------:R-:W2:Y:S01]  /*4230*/  LDCU.64 UR8, c[0x0][0x888] ;  /* 0x00011100ff0877ac */ /* 0x000ea20008000a00 */
[----:B------:R-:W-:Y:S02]  /*4240*/  HFMA2 R25, -RZ, RZ, 0, 0 ;  /* 0x00000000ff197431 */ /* 0x000fe400000001ff */
[----:B------:R-:W-:Y:S01]  /*4250*/  IMAD.MOV.U32 R32, RZ, RZ, 0x1 ;  /* 0x00000001ff207424 */ /* 0x000fe200078e00ff */
[----:B------:R-:W-:Y:S01]  /*4260*/  MOV R23, 0x1000 ;  /* 0x0000100000177802 */ /* 0x000fe20000000f00 */
[----:B------:R-:W4:Y:S01]  /*4270*/  LDCU.64 UR4, c[0x0][0x890] ;  /* 0x00011200ff0477ac */ /* 0x000f220008000a00 */
[----:B------:R-:W-:Y:S01]  /*4280*/  IMAD.MOV.U32 R27, RZ, RZ, RZ ;  /* 0x000000ffff1b7224 */ /* 0x000fe200078e00ff */
[----:B------:R-:W3:Y:S01]  /*4290*/  LDC R19, c[0x0][0x370] ;  /* 0x0000dc00ff137b82 */ /* 0x000ee20000000800 */
[----:B------:R-:W-:Y:S01]  /*42a0*/  UMOV UR7, 0x400 ;  /* 0x0000040000077882 */ /* 0x000fe20000000000 */
[----:B------:R-:W-:-:S02]  /*42b0*/  UPLOP3.LUT UP1, UPT, UPT, UPT, UPT, 0x40, 0x4 ;  /* 0x000000000004789c */ /* 0x000fc40003f2e870 */
[----:B------:R-:W-:-:S04]  /*42c0*/  ULEA UR7, UR37, UR7, 0x18 ;  /* 0x0000000725077291 */ /* 0x000fc8000f8ec0ff */
[----:B------:R-:W3:Y:S01]  /*42d0*/  LDC R2, c[0x0][0xb0c] ;  /* 0x0002c300ff027b82 */ /* 0x000ee20000000800 */
[----:B------:R-:W-:Y:S02]  /*42e0*/  UIADD3 UR13, UPT, UPT, UR7, 0x128, URZ ;  /* 0x00000128070d7890 */ /* 0x000fe4000fffe0ff */
[----:B--2---:R-:W-:Y:S02]  /*42f0*/  UISETP.NE.U32.AND UP2, UPT, UR8, URZ, UPT ;  /* 0x000000ff0800728c */ /* 0x004fe4000bf45070 */
[----:B------:R-:W-:Y:S02]  /*4300*/  UIADD3 UR33, UPT, UPT, UR7, 0x110, URZ ;  /* 0x0000011007217890 */ /* 0x000fe4000fffe0ff */
[----:B----4-:R-:W-:Y:S01]  /*4310*/  UISETP.NE.U32.AND UP3, UPT, UR4, URZ, UPT ;  /* 0x000000ff0400728c */ /* 0x010fe2000bf65070 */
[----:B------:R-:W2:Y:S01]  /*4320*/  LDC R18, c[0x0][0xb20] ;  /* 0x0002c800ff127b82 */ /* 0x000ea20000000800 */
[----:B-1----:R-:W-:Y:S01]  /*4330*/  ISETP.NE.AND P1, PT, R0, 0x1, PT ;  /* 0x000000010000780c */ /* 0x002fe20003f25270 */
[----:B------:R-:W-:-:S02]  /*4340*/  UISETP.NE.AND.EX UP2, UPT, UR9, URZ, UPT, UP2 ;  /* 0x000000ff0900728c */ /* 0x000fc4000bf45320 */
[----:B------:R-:W-:Y:S02]  /*4350*/  UIADD3 UR25, UPT, UPT, UR7, 0x118, URZ ;  /* 0x0000011807197890 */ /* 0x000fe4000fffe0ff */
[----:B------:R-:W-:Y:S02]  /*4360*/  UIADD3 UR17, UPT, UPT, UR7, 0x120, URZ ;  /* 0x0000012007117890 */ /* 0x000fe4000fffe0ff */
[----:B------:R-:W1:Y:S01]  /*4370*/  LDC.64 R36, c[0x0][0x348] ;  /* 0x0000d200ff247b82 */ /* 0x000e620000000a00 */
[----:B------:R-:W-:Y:S02]  /*4380*/  UPRMT UR13, UR37, 0x654, UR13 ;  /* 0x00000654250d7896 */ /* 0x000fe4000800000d */
[----:B------:R-:W-:-:S05]  /*4390*/  UISETP.NE.AND.EX UP3, UPT, UR5, URZ, UPT, UP3 ;  /* 0x000000ff0500728c */ /* 0x000fca000bf65330 */
[----:B------:R-:W4:Y:S08]  /*43a0*/  LDC.64 R16, c[0x0][0xb10] ;  /* 0x0002c400ff107b82 */ /* 0x000f300000000a00 */
[----:B------:R-:W1:Y:S08]  /*43b0*/  LDC.64 R6, c[0x0][0xb18] ;  /* 0x0002c600ff067b82 */ /* 0x000e700000000a00 */
[----:B------:R-:W1:Y:S08]  /*43c0*/  LDC.64 R4, c[0x0][0xb28] ;  /* 0x0002ca00ff047b82 */ /* 0x000e700000000a00 */
[----:B--23--:R-:W1:Y:S02]  /*43d0*/  LDC R22, c[0x0][0x374] ;  /* 0x0000dd00ff167b82 */ /* 0x00ce640000000800 */
.L_x_92:
[----:B------:R-:W-:Y:S02]  /*43e0*/  LEA R0, R27, UR7, 0x3 ;  /* 0x000000071b007c11 */ /* 0x000fe4000f8e18ff */
[----:B------:R-:W-:Y:S02]  /*43f0*/  SHF.L.U32 R3, R25, 0x1f, RZ ;  /* 0x0000001f19037819 */ /* 0x000fe400000006ff */
[----:B------:R-:W-:Y:S02]  /*4400*/  LEA R28, R27, UR7, 0x4 ;  /* 0x000000071b1c7c11 */ /* 0x000fe4000f8e20ff */
[----:B--2---:R-:W2:Y:S02]  /*4410*/  SYNCS.PHASECHK.TRANS64.TRYWAIT P0, [R0+URZ+0x160], R3 ;  /* 0x00016003000075a7 */ /* 0x004ea400080011ff */
[----:B--2---:R-:W-:Y:S05]  /*4420*/  @!P0 BRA `(.L_x_82) ;  /* 0x0000004c006c8947 */ /* 0x004fea0003800000 */
.L_x_198:
[----:B------:R-:W-:Y:S01]  /*4430*/  ISETP.GE.AND P0, PT, R26, 0x1, PT ;  /* 0x000000011a00780c */ /* 0x000fe20003f06270 */
[----:B------:R-:W3:Y:S01]  /*4440*/  LDS.128 R28, [R28+0x1f0] ;  /* 0x0001f0001c1c7984 */ /* 0x000ee20000000c00 */
[----:B--2---:R-:W-:Y:S01]  /*4450*/  VIADD R0, R0, 0x170 ;  /* 0x0000017000007836 */ /* 0x004fe20000000000 */
[----:B------:R-:W-:Y:S01]  /*4460*/  @!PT LDS RZ, [RZ] ;  /* 0x00000000fffff984 */ /* 0x000fe20000000800 */
[----:B------:R-:W-:Y:S01]  /*4470*/  @!PT LDS RZ, [RZ] ;  /* 0x00000000fffff984 */ /* 0x000fe20000000800 */
[----:B------:R-:W-:Y:S01]  /*4480*/  @!PT LDS RZ, [RZ] ;  /* 0x00000000fffff984 */ /* 0x000fe20000000800 */
[----:B------:R-:W-:Y:S01]  /*4490*/  @!PT LDS RZ, [RZ] ;  /* 0x00000000fffff984 */ /* 0x000fe20000000800 */
[----:B------:R2:W-:Y:S06]  /*44a0*/  MEMBAR.ALL.CTA ;  /* 0x0000000000007992 */ /* 0x0005ec0000008000 */
[----:B--2---:R-:W2:Y:S01]  /*44b0*/  FENCE.VIEW.ASYNC.S ;  /* 0x00000000000073c6 */ /* 0x004ea20000000000 */
[----:B------:R-:W-:Y:S04]  /*44c0*/  PRMT R0, RZ, 0x654, R0 ;  /* 0x00000654ff007816 */ /* 0x000fe80000000000 */
[----:B--2---:R2:W-:Y:S01]  /*44d0*/  SYNCS.ARRIVE.TRANS64.RED.A1T0 RZ, [R0+URZ], RZ ;  /* 0x000000ff00ff79a7 */ /* 0x0045e200081004ff */
[----:B---3--:R-:W-:Y:S11]  /*44e0*/  LOP3.LUT P3, RZ, R30, 0x1, RZ, 0xc0, !PT ;  /* 0x000000011eff7812 */ /* 0x008ff6000786c0ff */
[----:B------:R-:W-:Y:S02]  /*44f0*/  @!UPT UIADD3 URZ, UPT, UPT, URZ, URZ, URZ ;  /* 0x000000fffffff290 */ /* 0x000fe4000fffe0ff */
[----:B------:R-:W-:Y:S02]  /*4500*/  @P3 MOV R13, R28 ;  /* 0x0000001c000d3202 */ /* 0x000fe40000000f00 */
[----:B------:R-:W-:Y:S01]  /*4510*/  @P3 LOP3.LUT R8, R29, 0xffff, RZ, 0xc0, !PT ;  /* 0x0000ffff1d083812 */ /* 0x000fe200078ec0ff */
[----:B--2---:R-:W-:Y:S06]  /*4520*/  @!P0 BRA `(.L_x_83) ;  /* 0x0000000000a48947 */ /* 0x004fec0003800000 */
[----:B-1---5:R-:W-:Y:S01]  /*4530*/  IMAD.HI.U32 R33, R22, R7, RZ ;  /* 0x0000000716217227 */ /* 0x022fe200078e00ff */
[----:B------:R-:W-:Y:S02]  /*4540*/  ISETP.NE.AND P0, PT, R6, 0x1, PT ;  /* 0x000000010600780c */ /* 0x000fe40003f05270 */
[----:B------:R-:W-:Y:S01]  /*4550*/  ISETP.NE.AND P2, PT, R26, 0x1, PT ;  /* 0x000000011a00780c */ /* 0x000fe20003f45270 */
[----:B----4-:R-:W-:Y:S01]  /*4560*/  IMAD.HI.U32 R34, R19, R16, RZ ;  /* 0x0000001013227227 */ /* 0x010fe200078e00ff */
[----:B------:R-:W-:Y:S02]  /*4570*/  SHF.R.U32.HI R33, RZ, R18, R33 ;  /* 0x00000012ff217219 */ /* 0x000fe40000011621 */
[----:B------:R-:W-:Y:S01]  /*4580*/  ISETP.NE.AND P4, PT, R2, 0x1, PT ;  /* 0x000000010200780c */ /* 0x000fe20003f85270 */
[----:B------:R-:W-:Y:S01]  /*4590*/  IMAD.HI.U32 R38, R13, R16, RZ ;  /* 0x000000100d267227 */ /* 0x000fe200078e00ff */
[----:B------:R-:W-:Y:S02]  /*45a0*/  SHF.R.U32.HI R34, RZ, R17, R34 ;  /* 0x00000011ff227219 */ /* 0x000fe40000011622 */
[----:B------:R-:W-:Y:S01]  /*45b0*/  SEL R3, R22, R33, !P0 ;  /* 0x0000002116037207 */ /* 0x000fe20004000000 */
[C---:B------:R-:W-:Y:S01]  /*45c0*/  IMAD.HI.U32 R33, R8.reuse, R7, RZ ;  /* 0x0000000708217227 */ /* 0x040fe200078e00ff */
[----:B------:R-:W-:Y:S02]  /*45d0*/  SEL R11, R19, R34, !P4 ;  /* 0x00000022130b7207 */ /* 0x000fe40006000000 */
[----:B------:R-:W-:Y:S01]  /*45e0*/  SHF.R.U32.HI R38, RZ, R17, R38 ;  /* 0x00000011ff267219 */ /* 0x000fe20000011626 */
[----:B------:R-:W-:Y:S01]  /*45f0*/  IMAD.HI.U32 R40, R3, R4, RZ ;  /* 0x0000000403287227 */ /* 0x000fe200078e00ff */
[----:B------:R-:W-:Y:S03]  /*4600*/  SHF.R.U32.HI R33, RZ, R18, R33 ;  /* 0x00000012ff217219 */ /* 0x000fe60000011621 */
[----:B------:R-:W-:Y:S01]  /*4610*/  IMAD.HI.U32 R34, R11, R4, RZ ;  /* 0x000000040b227227 */ /* 0x000fe200078e00ff */
[----:B------:R-:W-:Y:S02]  /*4620*/  @P2 SHF.R.U32.HI R3, RZ, R5, R40 ;  /* 0x00000005ff032219 */ /* 0x000fe40000011628 */
[----:B------:R-:W-:Y:S02]  /*4630*/  SEL R9, R8, R33, !P0 ;  /* 0x0000002108097207 */ /* 0x000fe40004000000 */
[----:B------:R-:W-:Y:S01]  /*4640*/  @P2 SHF.R.U32.HI R11, RZ, R5, R34 ;  /* 0x00000005ff0b2219 */ /* 0x000fe20000011622 */
[C---:B------:R-:W-:Y:S01]  /*4650*/  IMAD R10, R26.reuse, R3, RZ ;  /* 0x000000031a0a7224 */ /* 0x040fe200078e02ff */
[----:B------:R-:W-:Y:S01]  /*4660*/  SEL R3, R13, R38, !P4 ;  /* 0x000000260d037207 */ /* 0x000fe20006000000 */
[C---:B------:R-:W-:Y:S03]  /*4670*/  IMAD.HI.U32 R14, R9.reuse, R4, RZ ;  /* 0x00000004090e7227 */ /* 0x040fe600078e00ff */
[----:B------:R-:W-:Y:S01]  /*4680*/  ISETP.GE.AND P0, PT, R9, R10, PT ;  /* 0x0000000a0900720c */ /* 0x000fe20003f06270 */
[C---:B------:R-:W-:Y:S01]  /*4690*/  IMAD R12, R26.reuse, R11, RZ ;  /* 0x0000000b1a0c7224 */ /* 0x040fe200078e02ff */
[-C--:B------:R-:W-:Y:S04]  /*46a0*/  SHF.R.U32.HI R14, RZ, R5.reuse, R14 ;  /* 0x00000005ff0e7219 */ /* 0x080fe8000001160e */
[----:B------:R-:W-:Y:S02]  /*46b0*/  ISETP.GE.OR P0, PT, R3, R12, P0 ;  /* 0x0000000c0300720c */ /* 0x000fe40000706670 */
[----:B------:R-:W-:Y:S05]  /*46c0*/  SEL R15, R9, R14, !P2 ;  /* 0x0000000e090f7207 */ /* 0x000fea0005000000 */
[----:B------:R-:W-:Y:S04]  /*46d0*/  IMAD.MOV R14, RZ, RZ, -R15 ;  /* 0x000000ffff0e7224 */ /* 0x000fe800078e0a0f */
[----:B------:R-:W-:Y:S02]  /*46e0*/  IMAD R14, R26, R14, R9 ;  /* 0x0000000e1a0e7224 */ /* 0x000fe400078e0209 */
[C---:B------:R-:W-:Y:S05]  /*46f0*/  @!P0 IMAD.HI.U32 R10, R3.reuse, R4, RZ ;  /* 0x00000004030a8227 */ /* 0x040fea00078e00ff */
[----:B------:R-:W-:Y:S04]  /*4700*/  @!P0 SHF.R.U32.HI R10, RZ, R5, R10 ;  /* 0x00000005ff0a8219 */ /* 0x000fe8000001160a */
[----:B------:R-:W-:Y:S01]  /*4710*/  @!P0 SEL R0, R3, R10, !P2 ;  /* 0x0000000a03008207 */ /* 0x000fe20005000000 */
[----:B------:R-:W-:Y:S03]  /*4720*/  IMAD.MOV R10, RZ, RZ, -R3 ;  /* 0x000000ffff0a7224 */ /* 0x000fe600078e0a03 */
[----:B------:R-:W-:Y:S01]  /*4730*/  @!P0 IADD3 R15, PT, PT, R15, -R0, RZ ;  /* 0x800000000f0f8210 */ /* 0x000fe20007ffe0ff */
[----:B------:R-:W-:Y:S01]  /*4740*/  @!P0 IMAD R0, R11, R14, R0 ;  /* 0x0000000e0b008224 */ /* 0x000fe200078e0200 */
[----:B------:R-:W-:Y:S01]  /*4750*/  IADD3 R11, PT, PT, -R9, RZ, RZ ;  /* 0x000000ff090b7210 */ /* 0x000fe20007ffe1ff */
[----:B------:R-:W-:Y:S02]  /*4760*/  IMAD R13, R2, R10, R13 ;  /* 0x0000000a020d7224 */ /* 0x000fe400078e020d */
[----:B------:R-:W-:Y:S02]  /*4770*/  @!P0 IMAD R9, R15, R26, R3 ;  /* 0x0000001a0f098224 */ /* 0x000fe400078e0203 */
[----:B------:R-:W-:Y:S02]  /*4780*/  @!P0 IMAD.MOV.U32 R3, RZ, RZ, R0 ;  /* 0x000000ffff038224 */ /* 0x000fe400078e0000 */
[----:B------:R-:W-:Y:S02]  /*4790*/  IMAD R8, R6, R11, R8 ;  /* 0x0000000b06087224 */ /* 0x000fe400078e0208 */
[----:B------:R-:W-:Y:S02]  /*47a0*/  IMAD R13, R3, R2, R13 ;  /* 0x00000002030d7224 */ /* 0x000fe400078e020d */
[----:B------:R-:W-:Y:S02]  /*47b0*/  IMAD R8, R9, R6, R8 ;  /* 0x0000000609087224 */ /* 0x000fe400078e0208 */
.L_x_83:
[----:B------:R-:W-:Y:S05]  /*47c0*/  BRA.U UP1, `(.L_x_84) ;  /* 0x0000000101107547 */ /* 0x000fea000b800000 */
[----:B------:R-:W-:Y:S04]  /*47d0*/  MOV R0, UR6 ;  /* 0x0000000600007c02 */ /* 0x000fe80008000f00 */
[----:B------:R-:W-:Y:S04]  /*47e0*/  SHF.L.U32 R3, R0, 0x1f, RZ ;  /* 0x0000001f00037819 */ /* 0x000fe800000006ff */
[----:B------:R-:W2:Y:S02]  /*47f0*/  SYNCS.PHASECHK.TRANS64.TRYWAIT P0, [UR7+0x158], R3 ;  /* 0x00015803ff0075a7 */ /* 0x000ea40008001107 */
[----:B--2---:R-:W-:Y:S05]  /*4800*/  @!P0 BRA `(.L_x_85) ;  /* 0x0000004800888947 */ /* 0x004fea0003800000 */
.L_x_84:
[----:B------:R-:W-:Y:S02]  /*4810*/  R2UR UR35, R21 ;  /* 0x00000000152372ca */ /* 0x000fe400000e0000 */
[----:B------:R-:W-:Y:S02]  /*4820*/  R2UR UR34, R20 ;  /* 0x00000000142272ca */ /* 0x000fe400000e0000 */
[----:B------:R-:W-:Y:S02]  /*4830*/  ISETP.NE.U32.AND P2, PT, RZ, UR4, PT ;  /* 0x00000004ff007c0c */ /* 0x000fe4000bf45070 */
[----:B------:R-:W-:Y:S02]  /*4840*/  SHF.L.U32 R12, R32, 0x1f, RZ ;  /* 0x0000001f200c7819 */ /* 0x000fe400000006ff */
[----:B------:R-:W-:Y:S05]  /*4850*/  ISETP.NE.AND.EX P2, PT, RZ, UR5, PT, P2 ;  /* 0x00000005ff007c0c */ /* 0x000fea000bf45320 */
[----:B------:R-:W-:Y:S02]  /*4860*/  USHF.L.U32 UR35, UR35, 0x6, URZ ;  /* 0x0000000623237899 */ /* 0x000fe400080006ff */
[----:B------:R-:W-:Y:S01]  /*4870*/  USHF.L.U32 UR34, UR34, 0x7, URZ ;  /* 0x0000000722227899 */ /* 0x000fe200080006ff */
[----:B------:R-:W-:Y:S11]  /*4880*/  BRA.U !UP3, `(.L_x_86) ;  /* 0x000000010b347547 */ /* 0x000ff6000b800000 */
[----:B------:R-:W-:Y:S01]  /*4890*/  UPLOP3.LUT UP0, UPT, UPT, UPT, UP2, 0x80, 0x8 ;  /* 0x000000000008789c */ /* 0x000fe20003f0f020 */
[----:B--2---:R-:W-:Y:S02]  /*48a0*/  HFMA2 R0, -RZ, RZ, 0, 5.9604644775390625e-08 ;  /* 0x00000001ff007431 */ /* 0x004fe400000001ff */
[----:B------:R-:W-:Y:S03]  /*48b0*/  IMAD.MOV.U32 R59, RZ, RZ, 0x1 ;  /* 0x00000001ff3b7424 */ /* 0x000fe600078e00ff */
[----:B------:R-:W-:Y:S05]  /*48c0*/  PLOP3.LUT P0, PT, PT, PT, UP0, 0x80, 0x8 ;  /* 0x000000000008781c */ /* 0x000fea0003f0f008 */
[----:B------:R-:W2:Y:S01]  /*48d0*/  @UP0 LDCU.64 UR10, c[0x0][0x888] ;  /* 0x00011100ff0a07ac */ /* 0x000ea20008000a00 */
[----:B------:R-:W-:Y:S07]  /*48e0*/  @UP0 UIMAD UR8, UR36, UR4, URZ ;  /* 0x00000004240802a4 */ /* 0x000fee000f8e02ff */
[----:B------:R-:W-:Y:S01]  /*48f0*/  @!P0 PRMT R59, R0, 0x7610, R59 ;  /* 0x00007610003b8816 */ /* 0x000fe2000000003b */
[----:B--2---:R-:W-:Y:S03]  /*4900*/  @UP0 UIMAD.WIDE UR10, UR8, 0x4, UR10 ;  /* 0x00000004080a08a5 */ /* 0x004fe6000f8e020a */
[----:B------:R-:W2:Y:S03]  /*4910*/  @!UP0 LDCU UR8, c[0x0][0x880] ;  /* 0x00011000ff0887ac */ /* 0x000ea60008000800 */
[----:B------:R-:W-:Y:S01]  /*4920*/  IMAD.U32 R10, RZ, RZ, UR10 ;  /* 0x0000000aff0a7e24 */ /* 0x000fe2000f8e00ff */
[----:B------:R-:W-:Y:S05]  /*4930*/  MOV R11, UR11 ;  /* 0x0000000b000b7c02 */ /* 0x000fea0008000f00 */
[----:B-----5:R3:W5:Y:S02]  /*4940*/  @P0 LDG.E R35, desc[UR46][R10.64] ;  /* 0x0000002e0a230981 */ /* 0x020764000c1e1900 */
[----:B--23--:R-:W-:Y:S07]  /*4950*/  @!P0 IMAD.U32 R35, RZ, RZ, UR8 ;  /* 0x00000008ff238e24 */ /* 0x00cfee000f8e00ff */
.L_x_86:
[----:B-----5:R-:W-:Y:S01]  /*4960*/  @!P2 FSETP.EQ.AND P0, PT, R35, RZ, PT ;  /* 0x000000ff2300a20b */ /* 0x020fe20003f02000 */
[----:B------:R-:W-:Y:S01]  /*4970*/  @!UPT UIADD3 URZ, UPT, UPT, URZ, URZ, URZ ;  /* 0x000000fffffff290 */ /* 0x000fe2000fffe0ff */
[----:B------:R-:W-:Y:S11]  /*4980*/  @!P2 BRA `(.L_x_87) ;  /* 0x000000000014a947 */ /* 0x000ff60003800000 */
[----:B------:R-:W-:Y:S02]  /*4990*/  LOP3.LUT P2, RZ, R59, 0xff, RZ, 0xc0, !PT ;  /* 0x000000ff3bff7812 */ /* 0x000fe4000784c0ff */
[----:B------:R-:W-:Y:S04]  /*49a0*/  PLOP3.LUT P0, PT, PT, PT, UP0, 0x80, 0x8 ;  /* 0x000000000008781c */ /* 0x000fe80003f0f008 */
[----:B------:R-:W-:Y:S07]  /*49b0*/  PLOP3.LUT P0, PT, P0, PT, PT, 0x8, 0x80 ;  /* 0x000000000080781c */ /* 0x000fee000070e170 */
[----:B------:R-:W-:Y:S11]  /*49c0*/  @P2 FSETP.EQ.AND P0, PT, R35, RZ, PT ;  /* 0x000000ff2300220b */ /* 0x000ff60003f02000 */
[----:B------:R-:W-:Y:S02]  /*49d0*/  @!UPT UIADD3 URZ, UPT, UPT, URZ, URZ, URZ ;  /* 0x000000fffffff290 */ /* 0x000fe4000fffe0ff */
.L_x_87:
[----:B------:R-:W3:Y:S01]  /*49e0*/  SYNCS.PHASECHK.TRANS64.TRYWAIT P2, [UR7+0x130], R12 ;  /* 0x0001300cff0075a7 */ /* 0x000ee20008041107 */
[----:B------:R-:W-:Y:S04]  /*49f0*/  ELECT P4, URZ, PT ;  /* 0x0000000000ff782f */ /* 0x000fe80003880000 */
[----:B------:R-:W-:Y:S11]  /*4a00*/  PLOP3.LUT P4, PT, P0, P4, PT, 0xf2, 0x2f ;  /* 0x00000000002f781c */ /* 0x000ff60000789e72 */
[----:B------:R-:W-:Y:S02]  /*4a10*/  @!UPT UIADD3 URZ, UPT, UPT, URZ, URZ, URZ ;  /* 0x000000fffffff290 */ /* 0x000fe4000fffe0ff */
[----:B-1----:R-:W-:Y:S05]  /*4a20*/  @!P4 IADD3 R9, P0, PT, R36, 0x580, RZ ;  /* 0x000005802409c810 */ /* 0x002fea0007f1e0ff */
[----:B--2---:R-:W-:Y:S01]  /*4a30*/  @!P4 IMAD.X R0, RZ, RZ, R37, P0 ;  /* 0x000000ffff00c224 */ /* 0x004fe200000e0625 */
[----:B---3--:R-:W-:Y:S07]  /*4a40*/  @!P2 BRA `(.L_x_88) ;  /* 0x000000480010a947 */ /* 0x008fee0003800000 */
.L_x_201:
[----:B------:R-:W-:Y:S01]  /*4a50*/  @!P4 R2UR UR8, R0 ;  /* 0x000000000008c2ca */ /* 0x000fe200000e0000 */
[----:B------:R-:W-:Y:S01]  /*4a60*/  VOTEU.ALL UP1, P4 ;  /* 0x0000000000ff7886 */ /* 0x000fe20002020000 */
[----:B------:R-:W-:Y:S01]  /*4a70*/  @!P4 R2UR UR9, R9 ;  /* 0x000000000909c2ca */ /* 0x000fe200000e0000 */
[----:B------:R-:W-:Y:S01]  /*4a80*/  @!P4 IMAD.MOV.U32 R0, RZ, RZ, 0x1000 ;  /* 0x00001000ff00c424 */ /* 0x000fe200078e00ff */
[----:B------:R-:W-:Y:S01]  /*4a90*/  UMOV UR10, 0x0 ;  /* 0x00000000000a7882 */ /* 0x000fe20000000000 */
[----:B------:R-:W-:Y:S01]  /*4aa0*/  UMOV UR11, 0x10000000 ;  /* 0x10000000000b7882 */ /* 0x000fe20000000000 */
[----:B------:R-:W-:Y:S01]  /*4ab0*/  @!UP1 UIADD3 UR32, UPT, UPT, UR7, 0x400, URZ ;  /* 0x0000040007209890 */ /* 0x000fe2000fffe0ff */
[----:B------:R-:W-:Y:S01]  /*4ac0*/  @!P4 IADD3 R9, P0, PT, R36, 0x580, RZ ;  /* 0x000005802409c810 */ /* 0x000fe20007f1e0ff */
[----:B------:R-:W-:Y:S05]  /*4ad0*/  VOTEU.ALL UP1, P4 ;  /* 0x0000000000ff7886 */ /* 0x000fea0002020000 */
[----:B------:R-:W-:Y:S01]  /*4ae0*/  IMAD.U32 R11, RZ, RZ, UR8 ;  /* 0x00000008ff0b7e24 */ /* 0x000fe2000f8e00ff */
[----:B------:R-:W-:Y:S01]  /*4af0*/  UPRMT UR8, UR37, 0x654, UR33 ;  /* 0x0000065425087896 */ /* 0x000fe20008000021 */
[----:B------:R-:W-:Y:S03]  /*4b00*/  IMAD.U32 R10, RZ, RZ, UR9 ;  /* 0x00000009ff0a7e24 */ /* 0x000fe6000f8e00ff */
[----:B------:R-:W-:Y:S02]  /*4b10*/  @!P4 R2UR UR15, R11 ;  /* 0x000000000b0fc2ca */ /* 0x000fe400000e0000 */
[----:B------:R-:W-:Y:S11]  /*4b20*/  @!P4 R2UR UR14, R10 ;  /* 0x000000000a0ec2ca */ /* 0x000ff600000e0000 */
[----:B------:R-:W-:Y:S02]  /*4b30*/  @!UPT UIADD3 URZ, UPT, UPT, URZ, URZ, URZ ;  /* 0x000000fffffff290 */ /* 0x000fe4000fffe0ff */
[----:B------:R2:W-:Y:S01]  /*4b40*/  @!UP1 UTMALDG.3D [UR32], [UR14], desc[UR10] ;  /* 0x00000a200e0095b4 */ /* 0x0005e20008011000 */
[----:B------:R3:W-:Y:S01]  /*4b50*/  @!P4 SYNCS.ARRIVE.TRANS64.RED.A0TR RZ, [UR7+0x110], R0 ;  /* 0x00011000ffffc9a7 */ /* 0x0007e20008300407 */
[----:B------:R-:W-:Y:S01]  /*4b60*/  SYNCS.ARRIVE.TRANS64.RED.A1T0 RZ, [UR8], RZ ;  /* 0x000000ffffff79a7 */ /* 0x000fe20008100408 */
[----:B---3--:R-:W-:Y:S01]  /*4b70*/  @!P4 IMAD.X R0, RZ, RZ, R37, P0 ;  /* 0x000000ffff00c224 */ /* 0x008fe200000e0625 */
[----:B------:R-:W3:Y:S02]  /*4b80*/  SYNCS.PHASECHK.TRANS64.TRYWAIT P2, [UR7+0x138], R12 ;  /* 0x0001380cff0075a7 */ /* 0x000ee40008041107 */
[----:B--23--:R-:W-:Y:S05]  /*4b90*/  @!P2 BRA `(.L_x_89) ;  /* 0x0000004400d4a947 */ /* 0x00cfea0003800000 */
.L_x_203:
        /* <DEDUP_REMOVED lines=8> */
[----:B------:R-:W-:Y:S01]  /*4c20*/  @!UP1 UIADD3 UR24, UPT, UPT, UR7, 0x1400, URZ ;  /* 0x0000140007189890 */ /* 0x000fe2000fffe0ff */
[----:B------:R-:W-:Y:S01]  /*4c30*/  VOTEU.ALL UP1, P4 ;  /* 0x0000000000ff7886 */ /* 0x000fe20002020000 */
[----:B------:R-:W-:Y:S01]  /*4c40*/  UMOV UR27, UR35 ;  /* 0x00000023001b7c82 */ /* 0x000fe20008000000 */
[----:B------:R-:W-:Y:S02]  /*4c50*/  UMOV UR28, UR36 ;  /* 0x00000024001c7c82 */ /* 0x000fe40008000000 */
[----:B------:R-:W-:Y:S01]  /*4c60*/  IMAD.U32 R11, RZ, RZ, UR8 ;  /* 0x00000008ff0b7e24 */ /* 0x000fe2000f8e00ff */
[----:B------:R-:W-:Y:S01]  /*4c70*/  UPRMT UR8, UR37, 0x654, UR25 ;  /* 0x0000065425087896 */ /* 0x000fe20008000019 */
[----:B------:R-:W-:Y:S02]  /*4c80*/  IMAD.U32 R10, RZ, RZ, UR9 ;  /* 0x00000009ff0a7e24 */ /* 0x000fe4000f8e00ff */
[----:B------:R-:W-:Y:S01]  /*4c90*/  @!P4 IMAD.X R20, RZ, RZ, R37, P0 ;  /* 0x000000ffff14c224 */ /* 0x000fe200000e0625 */
[----:B------:R-:W-:Y:S02]  /*4ca0*/  @!P4 R2UR UR15, R11 ;  /* 0x000000000b0fc2ca */ /* 0x000fe400000e0000 */
[----:B------:R-:W-:Y:S11]  /*4cb0*/  @!P4 R2UR UR14, R10 ;  /* 0x000000000a0ec2ca */ /* 0x000ff600000e0000 */
[----:B------:R-:W-:Y:S02]  /*4cc0*/  @!UPT UIADD3 URZ, UPT, UPT, URZ, URZ, URZ ;  /* 0x000000fffffff290 */ /* 0x000fe4000fffe0ff */
[----:B------:R2:W-:Y:S01]  /*4cd0*/  @!UP1 UTMALDG.3D [UR24], [UR14], desc[UR10] ;  /* 0x00000a180e0095b4 */ /* 0x0005e20008011000 */
[----:B------:R2:W-:Y:S01]  /*4ce0*/  @!P4 SYNCS.ARRIVE.TRANS64.RED.A0TR RZ, [UR7+0x118], R0 ;  /* 0x00011800ffffc9a7 */ /* 0x0005e20008300407 */
[----:B------:R-:W-:Y:S01]  /*4cf0*/  SYNCS.ARRIVE.TRANS64.RED.A1T0 RZ, [UR8], RZ ;  /* 0x000000ffffff79a7 */ /* 0x000fe20008100408 */
[----:B------:R-:W3:Y:S02]  /*4d00*/  SYNCS.PHASECHK.TRANS64.TRYWAIT P2, [UR7+0x140], R12 ;  /* 0x0001400cff0075a7 */ /* 0x000ee40008041107 */
[----:B--23--:R-:W-:Y:S05]  /*4d10*/  @!P2 BRA `(.L_x_90) ;  /* 0x00000044008ca947 */ /* 0x00cfea0003800000 */
.L_x_205:
[----:B------:R-:W2:Y:S01]  /*4d20*/  LDC.64 R14, c[0x0][0xb10] ;  /* 0x0002c400ff0e7b82 */ /* 0x000ea20000000a00 */
[----:B------:R-:W-:Y:S01]  /*4d30*/  @!P4 R2UR UR8, R20 ;  /* 0x000000001408c2ca */ /* 0x000fe200000e0000 */
[----:B------:R-:W-:Y:S01]  /*4d40*/  VOTEU.ALL UP1, P4 ;  /* 0x0000000000ff7886 */ /* 0x000fe20002020000 */
[----:B------:R-:W-:Y:S01]  /*4d50*/  @!P4 R2UR UR9, R21 ;  /* 0x000000001509c2ca */ /* 0x000fe200000e0000 */
[----:B------:R-:W-:Y:S01]  /*4d60*/  UMOV UR10, 0x0 ;  /* 0x00000000000a7882 */ /* 0x000fe20000000000 */
[----:B------:R-:W-:Y:S03]  /*4d70*/  UMOV UR11, 0x10000000 ;  /* 0x10000000000b7882 */ /* 0x000fe60000000000 */
[----:B------:R-:W3:Y:S01]  /*4d80*/  LDC.64 R10, c[0x0][0xb18] ;  /* 0x0002c600ff0a7b82 */ /* 0x000ee20000000a00 */
[----:B------:R-:W-:Y:S01]  /*4d90*/  @!UP1 UIADD3 UR18, UPT, UPT, UR34, 0x40, URZ ;  /* 0x0000004022129890 */ /* 0x000fe2000fffe0ff */
[----:B------:R-:W-:Y:S01]  /*4da0*/  @P3 SHF.R.U32.HI R24, RZ, 0x10, R29 ;  /* 0x00000010ff183819 */ /* 0x000fe2000001161d */
[----:B------:R-:W-:Y:S01]  /*4db0*/  @!UP1 UIADD3 UR16, UPT, UPT, UR7, 0x2400, URZ ;  /* 0x0000240007109890 */ /* 0x000fe2000fffe0ff */
[----:B------:R-:W-:Y:S01]  /*4dc0*/  VIADD R27, R27, 0x1 ;  /* 0x000000011b1b7836 */ /* 0x000fe20000000000 */
[----:B------:R-:W-:Y:S03]  /*4dd0*/  VOTEU.ALL UP1, P4 ;  /* 0x0000000000ff7886 */ /* 0x000fe60002020000 */
[----:B------:R-:W5:Y:S01]  /*4de0*/  @!P1 LDC R0, c[0x0][0xb20] ;  /* 0x0002c800ff009b82 */ /* 0x000f620000000800 */
[----:B------:R-:W-:Y:S01]  /*4df0*/  UMOV UR19, UR35 ;  /* 0x0000002300137c82 */ /* 0x000fe20008000000 */
[----:B------:R-:W-:Y:S01]  /*4e00*/  IMAD.U32 R21, RZ, RZ, UR8 ;  /* 0x00000008ff157e24 */ /* 0x000fe2000f8e00ff */
[----:B------:R-:W-:Y:S05]  /*4e10*/  UMOV UR20, UR36 ;  /* 0x0000002400147c82 */ /* 0x000fea0008000000 */
[----:B-1----:R-:W1:Y:S01]  /*4e20*/  @!P1 LDC R3, c[0x0][0xb0c] ;  /* 0x0002c300ff039b82 */ /* 0x002e620000000800 */
[----:B------:R-:W-:Y:S01]  /*4e30*/  IMAD.U32 R20, RZ, RZ, UR9 ;  /* 0x00000009ff147e24 */ /* 0x000fe2000f8e00ff */
[----:B------:R-:W-:Y:S01]  /*4e40*/  UPRMT UR8, UR37, 0x654, UR17 ;  /* 0x0000065425087896 */ /* 0x000fe20008000011 */
[----:B------:R-:W-:Y:S03]  /*4e50*/  @!P4 R2UR UR15, R21 ;  /* 0x00000000150fc2ca */ /* 0x000fe600000e0000 */
[----:B------:R-:W-:Y:S01]  /*4e60*/  @!P4 R2UR UR14, R20 ;  /* 0x00000000140ec2ca */ /* 0x000fe200000e0000 */
[----:B------:R-:W-:Y:S11]  /*4e70*/  @!P4 IMAD.MOV.U32 R20, RZ, RZ, 0x1000 ;  /* 0x00001000ff14c424 */ /* 0x000ff600078e00ff */
[----:B------:R-:W-:Y:S01]  /*4e80*/  @!UPT UIADD3 URZ, UPT, UPT, URZ, URZ, URZ ;  /* 0x000000fffffff290 */ /* 0x000fe2000fffe0ff */
[----:B------:R1:W-:Y:S01]  /*4e90*/  @!UP1 UTMALDG.3D [UR16], [UR14], desc[UR10] ;  /* 0x00000a100e0095b4 */ /* 0x0003e20008011000 */
[----:B------:R1:W-:Y:S02]  /*4ea0*/  @!P4 SYNCS.ARRIVE.TRANS64.RED.A0TR RZ, [UR7+0x120], R20 ;  /* 0x00012014ffffc9a7 */ /* 0x0003e40008300407 */
[----:B-1----:R-:W-:Y:S01]  /*4eb0*/  @!P1 ISETP.NE.AND P2, PT, R3, 0x1, PT ;  /* 0x000000010300980c */ /* 0x002fe20003f45270 */
[C---:B--2---:R-:W-:Y:S01]  /*4ec0*/  @!P1 IMAD.HI.U32 R14, R13.reuse, R14, RZ ;  /* 0x0000000e0d0e9227 */ /* 0x044fe200078e00ff */
[----:B---3--:R-:W-:Y:S03]  /*4ed0*/  @!P1 ISETP.NE.AND P0, PT, R10, 0x1, PT ;  /* 0x000000010a00980c */ /* 0x008fe60003f05270 */
[C---:B------:R-:W-:Y:S01]  /*4ee0*/  @!P1 IMAD.HI.U32 R11, R8.reuse, R11, RZ ;  /* 0x0000000b080b9227 */ /* 0x040fe200078e00ff */
[----:B------:R-:W-:Y:S04]  /*4ef0*/  @!P1 SHF.R.U32.HI R14, RZ, R15, R14 ;  /* 0x0000000fff0e9219 */ /* 0x000fe8000001160e */
[----:B-----5:R-:W-:Y:S01]  /*4f00*/  @!P1 SHF.R.U32.HI R9, RZ, R0, R11 ;  /* 0x00000000ff099219 */ /* 0x020fe2000001160b */
[----:B------:R-:W-:Y:S01]  /*4f10*/  SYNCS.ARRIVE.TRANS64.RED.A1T0 RZ, [UR8], RZ ;  /* 0x000000ffffff79a7 */ /* 0x000fe20008100408 */
[----:B------:R-:W-:Y:S02]  /*4f20*/  @!P1 SEL R14, R13, R14, !P2 ;  /* 0x0000000e0d0e9207 */ /* 0x000fe40005000000 */
[----:B------:R-:W-:Y:S01]  /*4f30*/  @!P1 SEL R9, R8, R9, !P0 ;  /* 0x0000000908099207 */ /* 0x000fe20004000000 */
[----:B------:R-:W1:Y:S04]  /*4f40*/  SYNCS.PHASECHK.TRANS64.TRYWAIT P5, [UR7+0x148], R12 ;  /* 0x0001480cff0075a7 */ /* 0x000e6800080a1107 */
[----:B------:R-:W-:Y:S02]  /*4f50*/  @!P1 IMAD.IADD R0, R9, 0x1, -R14 ;  /* 0x0000000109009824 */ /* 0x000fe400078e0a0e */
[----:B------:R-:W-:Y:S02]  /*4f60*/  @!P1 IMAD.IADD R9, R14, 0x1, -R9 ;  /* 0x000000010e099824 */ /* 0x000fe400078e0a09 */
[----:B------:R-:W-:Y:S02]  /*4f70*/  @!P1 IMAD R13, R0, R3, R13 ;  /* 0x00000003000d9224 */ /* 0x000fe400078e020d */
[----:B------:R-:W-:Y:S01]  /*4f80*/  @!P1 IMAD R8, R9, R10, R8 ;  /* 0x0000000a09089224 */ /* 0x000fe200078e0208 */
[----:B-1----:R-:W-:Y:S06]  /*4f90*/  @!P5 BRA `(.L_x_91) ;  /* 0x000000440004d947 */ /* 0x002fec0003800000 */
.L_x_207:
[----:B-1----:R-:W-:Y:S01]  /*4fa0*/  @!P4 IADD3 R3, P0, PT, R36, 0x580, RZ ;  /* 0x000005802403c810 */ /* 0x002fe20007f1e0ff */
[----:B------:R-:W-:Y:S01]  /*4fb0*/  VOTEU.ALL UP1, P4 ;  /* 0x0000000000ff7886 */ /* 0x000fe20002020000 */
[----:B------:R-:W-:Y:S01]  /*4fc0*/  UMOV UR18, 0x0 ;  /* 0x0000000000127882 */ /* 0x000fe20000000000 */
[----:B------:R-:W-:Y:S01]  /*4fd0*/  UMOV UR19, 0x10000000 ;  /* 0x1000000000137882 */ /* 0x000fe20000000000 */
[----:B------:R-:W-:Y:S01]  /*4fe0*/  @!P4 R2UR UR9, R3 ;  /* 0x000000000309c2ca */ /* 0x000fe200000e0000 */
[----:B------:R-:W-:Y:S01]  /*4ff0*/  @!P4 IMAD.X R0, RZ, RZ, R37, P0 ;  /* 0x000000ffff00c224 */ /* 0x000fe200000e0625 */
[----:B------:R-:W-:Y:S01]  /*5000*/  @!UP1 UIADD3 UR10, UPT, UPT, UR34, 0x60, URZ ;  /* 0x00000060220a9890 */ /* 0x000fe2000fffe0ff */
[----:B------:R-:W-:Y:S01]  /*5010*/  ISETP.NE.AND P0, PT, R27, 0x2, PT ;  /* 0x000000021b00780c */ /* 0x000fe20003f05270 */
[----:B------:R-:W-:Y:S01]  /*5020*/  UMOV UR11, UR35 ;  /* 0x00000023000b7c82 */ /* 0x000fe20008000000 */
[----:B------:R-:W-:Y:S01]  /*5030*/  UMOV UR12, UR36 ;  /* 0x00000024000c7c82 */ /* 0x000fe20008000000 */
[----:B------:R-:W-:Y:S01]  /*5040*/  @!P4 R2UR UR8, R0 ;  /* 0x000000000008c2ca */ /* 0x000fe200000e0000 */
[----:B------:R-:W-:Y:S01]  /*5050*/  IMAD.IADD R20, R8, 0x1, R58 ;  /* 0x0000000108147824 */ /* 0x000fe200078e023a */
[----:B------:R-:W-:Y:S01]  /*5060*/  @P3 R2UR UR36, R24 ;  /* 0x00000000182432ca */ /* 0x000fe200000e0000 */
[----:B------:R-:W-:Y:S01]  /*5070*/  IMAD.IADD R21, R13, 0x1, R60 ;  /* 0x000000010d157824 */ /* 0x000fe200078e023c */
[----:B------:R-:W-:Y:S02]  /*5080*/  SEL R0, RZ, 0x1, P0 ;  /* 0x00000001ff007807 */ /* 0x000fe40000000000 */
[----:B------:R-:W-:Y:S01]  /*5090*/  LOP3.LUT R32, R32, 0x1, RZ, 0x3c, !PT ;  /* 0x0000000120207812 */ /* 0x000fe200078e3cff */
[----:B------:R-:W-:Y:S01]  /*50a0*/  IMAD.U32 R10, RZ, RZ, UR9 ;  /* 0x00000009ff0a7e24 */ /* 0x000fe2000f8e00ff */
[----:B------:R-:W-:Y:S01]  /*50b0*/  @!UP1 UIADD3 UR9, UPT, UPT, UR7, 0x128, URZ ;  /* 0x0000012807099890 */ /* 0x000fe2000fffe0ff */
[----:B------:R-:W-:Y:S02]  /*50c0*/  LOP3.LUT R25, R25, R0, RZ, 0x3c, !PT ;  /* 0x0000000019197212 */ /* 0x000fe400078e3cff */
[----:B------:R-:W-:Y:S02]  /*50d0*/  SEL R27, R27, RZ, P0 ;  /* 0x000000ff1b1b7207 */ /* 0x000fe40000000000 */
[----:B------:R-:W-:Y:S01]  /*50e0*/  IMAD.U32 R11, RZ, RZ, UR8 ;  /* 0x00000008ff0b7e24 */ /* 0x000fe2000f8e00ff */
[----:B------:R-:W-:Y:S01]  /*50f0*/  @!P4 R2UR UR14, R10 ;  /* 0x000000000a0ec2ca */ /* 0x000fe200000e0000 */
[----:B------:R-:W-:Y:S01]  /*5100*/  @!UP1 UIADD3 UR8, UPT, UPT, UR7, 0x3400, URZ ;  /* 0x0000340007089890 */ /* 0x000fe2000fffe0ff */
[----:B------:R-:W-:Y:S02]  /*5110*/  VOTEU.ALL UP1, P4 ;  /* 0x0000000000ff7886 */ /* 0x000fe40002020000 */
[----:B------:R-:W-:Y:S11]  /*5120*/  @!P4 R2UR UR15, R11 ;  /* 0x000000000b0fc2ca */ /* 0x000ff600000e0000 */
[----:B------:R-:W-:Y:S02]  /*5130*/  @!UPT UIADD3 URZ, UPT, UPT, URZ, URZ, URZ ;  /* 0x000000fffffff290 */ /* 0x000fe4000fffe0ff */
[----:B------:R2:W-:Y:S01]  /*5140*/  @!UP1 UTMALDG.3D [UR8], [UR14], desc[UR18] ;  /* 0x000012080e0095b4 */ /* 0x0005e20008011000 */
[----:B------:R2:W-:Y:S01]  /*5150*/  @!P4 SYNCS.ARRIVE.TRANS64.RED.A0TR RZ, [UR7+0x128], R23 ;  /* 0x00012817ffffc9a7 */ /* 0x0005e20008300407 */
[----:B------:R-:W-:Y:S01]  /*5160*/  UPLOP3.LUT UP1, UPT, UPT, UPT, UPT, 0x80, 0x8 ;  /* 0x000000000008789c */ /* 0x000fe20003f2f070 */
[----:B------:R-:W-:Y:S01]  /*5170*/  SYNCS.ARRIVE.TRANS64.RED.A1T0 RZ, [UR13], RZ ;  /* 0x000000ffffff79a7 */ /* 0x000fe2000810040d */
[----:B------:R-:W-:Y:S09]  /*5180*/  @P3 BRA `(.L_x_92) ;  /* 0xfffffff000943947 */ /* 0x000ff2000383ffff */
[----:B------:R-:W-:-:S04]  /*5190*/  SHF.L.U32 R3, R32, 0x1f, RZ ;  /* 0x0000001f20037819 */ /* 0x000fc800000006ff */
[----:B------:R-:W1:Y:S02]  /*51a0*/  SYNCS.PHASECHK.TRANS64.TRYWAIT P0, [UR7+0x130], R3 ;  /* 0x00013003ff0075a7 */ /* 0x000e640008001107 */
[----:B-1----:R-:W-:Y:S05]  /*51b0*/  @!P0 BRA `(.L_x_93) ;  /* 0x0000004000948947 */ /* 0x002fea0003800000 */
.L_x_209:
[----:B------:R-:W3:Y:S02]  /*51c0*/  SYNCS.PHASECHK.TRANS64.TRYWAIT P0, [UR7+0x138], R3 ;  /* 0x00013803ff0075a7 */ /* 0x000ee40008001107 */
[----:B---3--:R-:W-:Y:S05]  /*51d0*/  @!P0 BRA `(.L_x_94) ;  /* 0x0000004000a48947 */ /* 0x008fea0003800000 */
.L_x_211:
[----:B------:R-:W3:Y:S02]  /*51e0*/  SYNCS.PHASECHK.TRANS64.TRYWAIT P0, [UR7+0x140], R3 ;  /* 0x00014003ff0075a7 */ /* 0x000ee40008001107 */
[----:B---3--:R-:W-:Y:S05]  /*51f0*/  @!P0 BRA `(.L_x_95) ;  /* 0x0000004000b48947 */ /* 0x008fea0003800000 */
.L_x_213:
[----:B-1----:R-:W-:-:S07]  /*5200*/  MOV R0, UR7 ;  /* 0x0000000700007c02 */ /* 0x002fce0008000f00 */
.L_x_96:
[----:B-1----:R-:W-:-:S04]  /*5210*/  SHF.L.U32 R3, R32, 0x1f, RZ ;  /* 0x0000001f20037819 */ /* 0x002fc800000006ff */
[----:B------:R1:W3:Y:S03]  /*5220*/  SYNCS.PHASECHK.TRANS64.TRYWAIT P0, [R0+URZ+0x148], R3 ;  /* 0x00014803000075a7 */ /* 0x0002e600080011ff */
[----:B---3--:R-:W-:Y:S05]  /*5230*/  @!P0 NANOSLEEP.SYNCS 0x989680 ;  /* 0x009896800000895d */ /* 0x008fea0003900000 */
[----:B------:R-:W3:Y:S02]  /*5240*/  @!P0 SYNCS.PHASECHK.TRANS64 P0, [R0+URZ+0x148], R3 ;  /* 0x00014803000085a7 */ /* 0x000ee400080010ff */
[----:B--23--:R-:W-:Y:S05]  /*5250*/  @P0 EXIT ;  /* 0x000000000000094d */ /* 0x00cfea0003800000 */
[----:B------:R-:W-:Y:S05]  /*5260*/  BRA `(.L_x_96) ;  /* 0xfffffffc00e87947 */ /* 0x000fea000383ffff */
.L_x_81:
[----:B------:R-:W-:-:S06]  /*5270*/  UISETP.GE.AND UP1, UPT, UR8, 0x4, UPT ;  /* 0x000000040800788c */ /* 0x000fcc000bf26270 */
[----:B------:R-:W-:-:S13]  /*5280*/  PLOP3.LUT P0, PT, PT, PT, UP1, 0x80, 0x8 ;  /* 0x000000000008781c */ /* 0x000fda0003f0f018 */
[----:B------:R-:W-:Y:S05]  /*5290*/  @!P0 EXIT ;  /* 0x000000000000894d */ /* 0x000fea0003800000 */
[----:B------:R-:W-:Y:S01]  /*52a0*/  BAR.SYNC.DEFER_BLOCKING 0x6, 0xa0 ;  /* 0x0182800000007b1d */ /* 0x000fe20000010000 */
[C---:B------:R-:W-:Y:S01]  /*52b0*/  IMAD.SHL.U32 R7, R72.reuse, 0x20, RZ ;  /* 0x0000002048077824 */ /* 0x040fe200078e00ff */
[----:B------:R-:W-:Y:S01]  /*52c0*/  SHF.R.U32.HI R0, RZ, 0x1, R72 ;  /* 0x00000001ff007819 */ /* 0x000fe20000011648 */
[C---:B------:R-:W-:Y:S01]  /*52d0*/  IMAD.SHL.U32 R64, R72.reuse, 0x10, RZ ;  /* 0x0000001048407824 */ /* 0x040fe200078e00ff */
[C---:B------:R-:W-:Y:S01]  /*52e0*/  LOP3.LUT P0, RZ, R72.reuse, 0x4, RZ, 0xc0, !PT ;  /* 0x0000000448ff7812 */ /* 0x040fe2000780c0ff */
[----:B------:R-:W-:Y:S01]  /*52f0*/  IMAD.U32 R32, R72, 0x10000, RZ ;  /* 0x0001000048207824 */ /* 0x000fe200078e00ff */
[----:B------:R-:W-:Y:S02]  /*5300*/  UMOV UR48, 0x400 ;  /* 0x0000040000307882 */ /* 0x000fe40000000000 */
[----:B------:R-:W1:Y:S01]  /*5310*/  LDC R63, c[0x0][0x370] ;  /* 0x0000dc00ff3f7b82 */ /* 0x000e620000000800 */
[----:B------:R-:W-:Y:S01]  /*5320*/  ULEA UR48, UR37, UR48, 0x18 ;  /* 0x0000003025307291 */ /* 0x000fe2000f8ec0ff */
[----:B------:R-:W-:Y:S01]  /*5330*/  LOP3.LUT R5, R7, 0xc0, RZ, 0xc0, !PT ;  /* 0x000000c007057812 */ /* 0x000fe200078ec0ff */
[----:B------:R-:W-:Y:S01]  /*5340*/  IMAD.MOV.U32 R71, RZ, RZ, 0x20 ;  /* 0x00000020ff477424 */ /* 0x000fe200078e00ff */
[----:B------:R-:W-:Y:S01]  /*5350*/  LOP3.LUT R64, R64, 0x600, RZ, 0xc0, !PT ;  /* 0x0000060040407812 */ /* 0x000fe200078ec0ff */
[----:B------:R-:W-:Y:S01]  /*5360*/  UIADD3 UR4, UPT, UPT, UR48, 0x400, URZ ;  /* 0x0000040030047890 */ /* 0x000fe2000fffe0ff */
[----:B------:R-:W-:Y:S01]  /*5370*/  LOP3.LUT R0, R5, 0x8, R0, 0xf8, !PT ;  /* 0x0000000805007812 */ /* 0x000fe200078ef800 */
[----:B------:R-:W-:Y:S01]  /*5380*/  IMAD.SHL.U32 R5, R72, 0x4, RZ ;  /* 0x0000000448057824 */ /* 0x000fe200078e00ff */
[----:B------:R-:W2:Y:S01]  /*5390*/  LDC R28, c[0x0][0xb0c] ;  /* 0x0002c300ff1c7b82 */ /* 0x000ea20000000800 */
[----:B------:R-:W-:Y:S01]  /*53a0*/  LOP3.LUT R64, R64, 0x20, R7, 0xf8, !PT ;  /* 0x0000002040407812 */ /* 0x000fe200078ef807 */
[----:B------:R-:W-:Y:S01]  /*53b0*/  IMAD.MOV.U32 R70, RZ, RZ, 0x1 ;  /* 0x00000001ff467424 */ /* 0x000fe200078e00ff */
[----:B------:R-:W-:Y:S01]  /*53c0*/  LOP3.LUT R32, R32, 0x600000, RZ, 0xc0, !PT ;  /* 0x0060000020207812 */ /* 0x000fe200078ec0ff */
[----:B------:R-:W-:Y:S01]  /*53d0*/  IMAD.MOV.U32 R30, RZ, RZ, RZ ;  /* 0x000000ffff1e7224 */ /* 0x000fe200078e00ff */
[----:B------:R-:W-:-:S02]  /*53e0*/  LOP3.LUT R5, R0, 0x18, R5, 0x78, !PT ;  /* 0x0000001800057812 */ /* 0x000fc400078e7805 */
[----:B------:R-:W-:Y:S02]  /*53f0*/  CS2R R68, SRZ ;  /* 0x0000000000447805 */ /* 0x000fe4000001ff00 */
[----:B------:R-:W-:Y:S01]  /*5400*/  LOP3.LUT R64, R64, 0x100, R7, 0xf8, !PT ;  /* 0x0000010040407812 */ /* 0x000fe200078ef807 */
[----:B------:R-:W4:Y:S01]  /*5410*/  LDC R61, c[0x0][0xb20] ;  /* 0x0002c800ff3d7b82 */ /* 0x000f220000000800 */
[----:B------:R-:W3:Y:S01]  /*5420*/  LDS R3, [UR48+0x210] ;  /* 0x00021030ff037984 */ /* 0x000ee20008000800 */
[----:B------:R-:W-:Y:S01]  /*5430*/  LOP3.LUT R72, R72, 0x60, RZ, 0xc0, !PT ;  /* 0x0000006048487812 */ /* 0x000fe200078ec0ff */
[----:B------:R-:W-:Y:S01]  /*5440*/  IMAD.MOV.U32 R75, RZ, RZ, RZ ;  /* 0x000000ffff4b7224 */ /* 0x000fe200078e00ff */
[----:B------:R-:W-:Y:S01]  /*5450*/  LOP3.LUT R64, R64, R5, RZ, 0xfc, !PT ;  /* 0x0000000540407212 */ /* 0x000fe200078efcff */
[----:B------:R-:W-:Y:S01]  /*5460*/  IMAD.U32 R66, RZ, RZ, UR4 ;  /* 0x00000004ff427e24 */ /* 0x000fe2000f8e00ff */
[----:B------:R-:W-:Y:S01]  /*5470*/  SEL R71, R71, 0xffffffe0, !P0 ;  /* 0xffffffe047477807 */ /* 0x000fe20004000000 */
[----:B------:R-:W1:Y:S01]  /*5480*/  LDCU.64 UR52, c[0x0][0x348] ;  /* 0x00006900ff3477ac */ /* 0x000e620008000a00 */
[----:B------:R-:W1:Y:S01]  /*5490*/  LDC R27, c[0x0][0xb30] ;  /* 0x0002cc00ff1b7b82 */ /* 0x000e620000000800 */
[----:B------:R-:W1:Y:S01]  /*54a0*/  LDCU.64 UR38, c[0x0][0x888] ;  /* 0x00011100ff2677ac */ /* 0x000e620008000a00 */
[----:B------:R-:W1:Y:S06]  /*54b0*/  LDCU.64 UR44, c[0x0][0x890] ;  /* 0x00011200ff2c77ac */ /* 0x000e6c0008000a00 */
[----:B------:R-:W1:Y:S01]  /*54c0*/  LDC.64 R56, c[0x0][0xb10] ;  /* 0x0002c400ff387b82 */ /* 0x000e620000000a00 */
[----:B------:R-:W-:Y:S01]  /*54d0*/  UMOV UR49, URZ ;  /* 0x000000ff00317c82 */ /* 0x000fe20008000000 */
[----:B------:R-:W-:-:S06]  /*54e0*/  UMOV UR51, URZ ;  /* 0x000000ff00337c82 */ /* 0x000fcc0008000000 */
[----:B------:R-:W1:Y:S08]  /*54f0*/  LDC.64 R24, c[0x0][0xb18] ;  /* 0x0002c600ff187b82 */ /* 0x000e700000000a00 */
[----:B------:R-:W1:Y:S08]  /*5500*/  LDC.64 R22, c[0x0][0xb28] ;  /* 0x0002ca00ff167b82 */ /* 0x000e700000000a00 */
[----:B------:R-:W1:Y:S01]  /*5510*/  LDC.64 R54, c[0x0][0x8b0] ;  /* 0x00022c00ff367b82 */ /* 0x000e620000000a00 */
[----:B---3--:R-:W-:-:S07]  /*5520*/  IMAD.IADD R32, R3, 0x1, R32 ;  /* 0x0000000103207824 */ /* 0x008fce00078e0220 */
[----:B------:R-:W3:Y:S08]  /*5530*/  LDC.64 R52, c[0x0][0x8a8] ;  /* 0x00022a00ff347b82 */ /* 0x000ef00000000a00 */
[----:B--2-4-:R-:W1:Y:S02]  /*5540*/  LDC R62, c[0x0][0x374] ;  /* 0x0000dd00ff3e7b82 */ /* 0x014e640000000800 */
.L_x_140:
[C---:B------:R-:W-:Y:S02]  /*5550*/  LEA R0, R75.reuse, UR48, 0x3 ;  /* 0x000000304b007c11 */ /* 0x040fe4000f8e18ff */
[----:B------:R-:W-:Y:S02]  /*5560*/  SHF.L.U32 R3, R68, 0x1f, RZ ;  /* 0x0000001f44037819 */ /* 0x000fe400000006ff */
[----:B------:R-:W-:Y:S02]  /*5570*/  LEA R16, R75, UR48, 0x4 ;  /* 0x000000304b107c11 */ /* 0x000fe4000f8e20ff */
[----:B------:R-:W2:Y:S02]  /*5580*/  SYNCS.PHASECHK.TRANS64.TRYWAIT P0, [R0+URZ+0x160], R3 ;  /* 0x00016003000075a7 */ /* 0x000ea400080011ff */
[----:B-12---:R-:W-:Y:S05]  /*5590*/  @!P0 BRA `(.L_x_97) ;  /* 0x0000003c00e48947 */ /* 0x006fea0003800000 */
.L_x_214:
[----:B------:R-:W4:Y:S01]  /*55a0*/  LDC.64 R12, c[0x0][0xb10] ;  /* 0x0002c400ff0c7b82 */ /* 0x000f220000000a00 */
[----:B------:R-:W3:Y:S01]  /*55b0*/  LDS.128 R16, [R16+0x1f0] ;  /* 0x0001f00010107984 */ /* 0x000ee20000000c00 */
[----:B-1----:R-:W-:Y:S01]  /*55c0*/  ISETP.NE.AND P1, PT, R27, 0x1, PT ;  /* 0x000000011b00780c */ /* 0x002fe20003f25270 */
[----:B--2---:R-:W-:Y:S01]  /*55d0*/  VIADD R0, R0, 0x170 ;  /* 0x0000017000007836 */ /* 0x004fe20000000000 */
[----:B------:R-:W-:Y:S04]  /*55e0*/  ISETP.GE.AND P0, PT, R26, 0x1, PT ;  /* 0x000000011a00780c */ /* 0x000fe80003f06270 */
[----:B------:R-:W1:Y:S01]  /*55f0*/  LDC.64 R10, c[0x0][0xb18] ;  /* 0x0002c600ff0a7b82 */ /* 0x000e620000000a00 */
[----:B------:R-:W-:Y:S01]  /*5600*/  PRMT R0, RZ, 0x654, R0 ;  /* 0x00000654ff007816 */ /* 0x000fe20000000000 */
[----:B------:R-:W-:Y:S01]  /*5610*/  @!PT LDS RZ, [RZ] ;  /* 0x00000000fffff984 */ /* 0x000fe20000000800 */
[----:B------:R-:W-:Y:S01]  /*5620*/  @!PT LDS RZ, [RZ] ;  /* 0x00000000fffff984 */ /* 0x000fe20000000800 */
[----:B------:R-:W-:Y:S01]  /*5630*/  @!PT LDS RZ, [RZ] ;  /* 0x00000000fffff984 */ /* 0x000fe20000000800 */
[----:B------:R-:W-:Y:S01]  /*5640*/  @!PT LDS RZ, [RZ] ;  /* 0x00000000fffff984 */ /* 0x000fe20000000800 */
[----:B------:R2:W-:Y:S06]  /*5650*/  MEMBAR.ALL.CTA ;  /* 0x0000000000007992 */ /* 0x0005ec0000008000 */
[----:B--2---:R-:W2:Y:S01]  /*5660*/  FENCE.VIEW.ASYNC.S ;  /* 0x00000000000073c6 */ /* 0x004ea20000000000 */
[----:B------:R-:W1:Y:S08]  /*5670*/  @!P1 LDC R14, c[0x0][0xb20] ;  /* 0x0002c800ff0e9b82 */ /* 0x000e700000000800 */
[----:B------:R-:W1:Y:S01]  /*5680*/  @!P1 LDC R9, c[0x0][0xb0c] ;  /* 0x0002c300ff099b82 */ /* 0x000e620000000800 */
[----:B--2---:R2:W-:Y:S01]  /*5690*/  SYNCS.ARRIVE.TRANS64.RED.A1T0 RZ, [R0+URZ], RZ ;  /* 0x000000ff00ff79a7 */ /* 0x0045e200081004ff */
[----:B---3--:R-:W-:Y:S04]  /*56a0*/  LOP3.LUT P4, RZ, R18, 0x1, RZ, 0xc0, !PT ;  /* 0x0000000112ff7812 */ /* 0x008fe8000788c0ff */
[----:B------:R-:W-:Y:S09]  /*56b0*/  P2R R73, PR, RZ, 0x10 ;  /* 0x00000010ff497803 */ /* 0x000ff20000000000 */
[----:B------:R-:W-:Y:S02]  /*56c0*/  @P4 MOV R31, R16 ;  /* 0x00000010001f4202 */ /* 0x000fe40000000f00 */
[----:B------:R-:W-:Y:S01]  /*56d0*/  @P4 LOP3.LUT R29, R17, 0xffff, RZ, 0xc0, !PT ;  /* 0x0000ffff111d4812 */ /* 0x000fe200078ec0ff */
[----:B--2-4-:R-:W-:Y:S06]  /*56e0*/  @!P0 BRA `(.L_x_98) ;  /* 0x0000000000a48947 */ /* 0x014fec0003800000 */
[----:B------:R-:W-:Y:S01]  /*56f0*/  IMAD.HI.U32 R36, R62, R25, RZ ;  /* 0x000000193e247227 */ /* 0x000fe200078e00ff */
[----:B------:R-:W-:Y:S02]  /*5700*/  ISETP.NE.AND P0, PT, R24, 0x1, PT ;  /* 0x000000011800780c */ /* 0x000fe40003f05270 */
[----:B------:R-:W-:Y:S01]  /*5710*/  ISETP.NE.AND P2, PT, R26, 0x1, PT ;  /* 0x000000011a00780c */ /* 0x000fe20003f45270 */
[-C--:B------:R-:W-:Y:S01]  /*5720*/  IMAD.HI.U32 R34, R63, R56.reuse, RZ ;  /* 0x000000383f227227 */ /* 0x080fe200078e00ff */
[----:B------:R-:W-:Y:S02]  /*5730*/  SHF.R.U32.HI R37, RZ, R61, R36 ;  /* 0x0000003dff257219 */ /* 0x000fe40000011624 */
[----:B------:R-:W-:Y:S01]  /*5740*/  ISETP.NE.AND P3, PT, R28, 0x1, PT ;  /* 0x000000011c00780c */ /* 0x000fe20003f65270 */
[----:B------:R-:W-:Y:S01]  /*5750*/  IMAD.HI.U32 R40, R29, R25, RZ ;  /* 0x000000191d287227 */ /* 0x000fe200078e00ff */
[----:B------:R-:W-:Y:S02]  /*5760*/  SHF.R.U32.HI R34, RZ, R57, R34 ;  /* 0x00000039ff227219 */ /* 0x000fe40000011622 */
[----:B------:R-:W-:Y:S01]  /*5770*/  SEL R3, R62, R37, !P0 ;  /* 0x000000253e037207 */ /* 0x000fe20004000000 */
[----:B------:R-:W-:Y:S01]  /*5780*/  IMAD.HI.U32 R38, R31, R56, RZ ;  /* 0x000000381f267227 */ /* 0x000fe200078e00ff */
[----:B------:R-:W-:Y:S03]  /*5790*/  SEL R7, R63, R34, !P3 ;  /* 0x000000223f077207 */ /* 0x000fe60005800000 */
[-C--:B------:R-:W-:Y:S01]  /*57a0*/  IMAD.HI.U32 R34, R3, R22.reuse, RZ ;  /* 0x0000001603227227 */ /* 0x080fe200078e00ff */
[----:B------:R-:W-:Y:S03]  /*57b0*/  SHF.R.U32.HI R38, RZ, R57, R38 ;  /* 0x00000039ff267219 */ /* 0x000fe60000011626 */
[----:B------:R-:W-:Y:S01]  /*57c0*/  IMAD.HI.U32 R36, R7, R22, RZ ;  /* 0x0000001607247227 */ /* 0x000fe200078e00ff */
[----:B------:R-:W-:Y:S02]  /*57d0*/  @P2 SHF.R.U32.HI R3, RZ, R23, R34 ;  /* 0x00000017ff032219 */ /* 0x000fe40000011622 */
[----:B------:R-:W-:Y:S02]  /*57e0*/  SHF.R.U32.HI R34, RZ, R61, R40 ;  /* 0x0000003dff227219 */ /* 0x000fe40000011628 */
[----:B------:R-:W-:Y:S01]  /*57f0*/  @P2 SHF.R.U32.HI R7, RZ, R23, R36 ;  /* 0x00000017ff072219 */ /* 0x000fe20000011624 */
[C---:B------:R-:W-:Y:S01]  /*5800*/  IMAD R2, R26.reuse, R3, RZ ;  /* 0x000000031a027224 */ /* 0x040fe200078e02ff */
[----:B------:R-:W-:Y:S02]  /*5810*/  SEL R5, R29, R34, !P0 ;  /* 0x000000221d057207 */ /* 0x000fe40004000000 */
[----:B------:R-:W-:Y:S01]  /*5820*/  SEL R3, R31, R38, !P3 ;  /* 0x000000261f037207 */ /* 0x000fe20005800000 */
[----:B------:R-:W-:Y:S01]  /*5830*/  IMAD R4, R26, R7, RZ ;  /* 0x000000071a047224 */ /* 0x000fe200078e02ff */
[C---:B------:R-:W-:Y:S01]  /*5840*/  ISETP.GE.AND P0, PT, R5.reuse, R2, PT ;  /* 0x000000020500720c */ /* 0x040fe20003f06270 */
[----:B------:R-:W-:Y:S03]  /*5850*/  IMAD.HI.U32 R6, R5, R22, RZ ;  /* 0x0000001605067227 */ /* 0x000fe600078e00ff */
[----:B------:R-:W-:Y:S01]  /*5860*/  ISETP.GE.OR P0, PT, R3, R4, P0 ;  /* 0x000000040300720c */ /* 0x000fe20000706670 */
[----:B------:R-:W-:Y:S01]  /*5870*/  IMAD.MOV R4, RZ, RZ, -R3 ;  /* 0x000000ffff047224 */ /* 0x000fe200078e0a03 */
[-C--:B------:R-:W-:Y:S03]  /*5880*/  SHF.R.U32.HI R6, RZ, R23.reuse, R6 ;  /* 0x00000017ff067219 */ /* 0x080fe60000011606 */
[----:B------:R-:W-:Y:S01]  /*5890*/  IMAD R31, R28, R4, R31 ;  /* 0x000000041c1f7224 */ /* 0x000fe200078e021f */
[----:B------:R-:W-:Y:S05]  /*58a0*/  SEL R15, R5, R6, !P2 ;  /* 0x00000006050f7207 */ /* 0x000fea0005000000 */
[----:B------:R-:W-:Y:S02]  /*58b0*/  IMAD.MOV R6, RZ, RZ, -R15 ;  /* 0x000000ffff067224 */ /* 0x000fe400078e0a0f */
[C---:B------:R-:W-:Y:S04]  /*58c0*/  @!P0 IMAD.HI.U32 R2, R3.reuse, R22, RZ ;  /* 0x0000001603028227 */ /* 0x040fe800078e00ff */
[----:B------:R-:W-:Y:S01]  /*58d0*/  IMAD R6, R26, R6, R5 ;  /* 0x000000061a067224 */ /* 0x000fe200078e0205 */
[----:B------:R-:W-:Y:S04]  /*58e0*/  @!P0 SHF.R.U32.HI R2, RZ, R23, R2 ;  /* 0x00000017ff028219 */ /* 0x000fe80000011602 */
[----:B------:R-:W-:Y:S02]  /*58f0*/  @!P0 SEL R0, R3, R2, !P2 ;  /* 0x0000000203008207 */ /* 0x000fe40005000000 */
[----:B------:R-:W-:Y:S02]  /*5900*/  IADD3 R2, PT, PT, -R5, RZ, RZ ;  /* 0x000000ff05027210 */ /* 0x000fe40007ffe1ff */
[----:B------:R-:W-:Y:S01]  /*5910*/  @!P0 IADD3 R8, PT, PT, R15, -R0, RZ ;  /* 0x800000000f088210 */ /* 0x000fe20007ffe0ff */
[----:B------:R-:W-:Y:S02]  /*5920*/  @!P0 IMAD R0, R7, R6, R0 ;  /* 0x0000000607008224 */ /* 0x000fe400078e0200 */
[----:B------:R-:W-:Y:S02]  /*5930*/  IMAD R29, R24, R2, R29 ;  /* 0x00000002181d7224 */ /* 0x000fe400078e021d */
[----:B------:R-:W-:Y:S02]  /*5940*/  @!P0 IMAD R5, R8, R26, R3 ;  /* 0x0000001a08058224 */ /* 0x000fe400078e0203 */
[----:B------:R-:W-:Y:S04]  /*5950*/  @!P0 IMAD.MOV.U32 R3, RZ, RZ, R0 ;  /* 0x000000ffff038224 */ /* 0x000fe800078e0000 */
[----:B------:R-:W-:Y:S02]  /*5960*/  IMAD R31, R3, R28, R31 ;  /* 0x0000001c031f7224 */ /* 0x000fe400078e021f */
[----:B------:R-:W-:Y:S07]  /*5970*/  IMAD R29, R5, R24, R29 ;  /* 0x00000018051d7224 */ /* 0x000fee00078e021d */
.L_x_98:
[----:B-1----:R-:W-:Y:S01]  /*5980*/  @!P1 ISETP.NE.AND P0, PT, R10, 0x1, PT ;  /* 0x000000010a00980c */ /* 0x002fe20003f05270 */
[----:B------:R-:W-:Y:S01]  /*5990*/  @!P1 IMAD.HI.U32 R3, R29, R11, RZ ;  /* 0x0000000b1d039227 */ /* 0x000fe200078e00ff */
[----:B------:R-:W-:Y:S01]  /*59a0*/  R2UR UR42, R21 ;  /* 0x00000000152a72ca */ /* 0x000fe200000e0000 */
[----:B------:R-:W-:Y:S01]  /*59b0*/  BSSY.RECONVERGENT B6, `(.L_x_99) ;  /* 0x0000031000067945 */ /* 0x000fe20003800200 */
[----:B------:R-:W-:Y:S01]  /*59c0*/  R2UR UR41, R20 ;  /* 0x00000000142972ca */ /* 0x000fe200000e0000 */
[----:B------:R-:W-:Y:S01]  /*59d0*/  @!P1 IMAD.HI.U32 R0, R31, R12, RZ ;  /* 0x0000000c1f009227 */ /* 0x000fe200078e00ff */
[----:B------:R-:W-:Y:S02]  /*59e0*/  @!P1 SHF.R.U32.HI R2, RZ, R14, R3 ;  /* 0x0000000eff029219 */ /* 0x000fe40000011603 */
[----:B------:R-:W-:Y:S01]  /*59f0*/  @!P1 ISETP.NE.AND P2, PT, R9, 0x1, PT ;  /* 0x000000010900980c */ /* 0x000fe20003f45270 */
[----:B------:R-:W-:Y:S01]  /*5a00*/  VIADD R75, R75, 0x1 ;  /* 0x000000014b4b7836 */ /* 0x000fe20000000000 */
[----:B------:R-:W-:Y:S02]  /*5a10*/  @!P1 SEL R2, R29, R2, !P0 ;  /* 0x000000021d029207 */ /* 0x000fe40004000000 */
[----:B------:R-:W-:Y:S02]  /*5a20*/  @!P1 SHF.R.U32.HI R0, RZ, R13, R0 ;  /* 0x0000000dff009219 */ /* 0x000fe40000011600 */
[----:B------:R-:W-:Y:S01]  /*5a30*/  LOP3.LUT P0, RZ, R66, 0x1b0, RZ, 0xc0, !PT ;  /* 0x000001b042ff7812 */ /* 0x000fe2000780c0ff */
[----:B------:R-:W-:Y:S01]  /*5a40*/  USHF.L.U32 UR42, UR42, 0x6, URZ ;  /* 0x000000062a2a7899 */ /* 0x000fe200080006ff */
[----:B------:R-:W-:Y:S01]  /*5a50*/  @!P1 SEL R3, R31, R0, !P2 ;  /* 0x000000001f039207 */ /* 0x000fe20005000000 */
[----:B------:R-:W-:Y:S01]  /*5a60*/  USHF.L.U32 UR41, UR41, 0x7, URZ ;  /* 0x0000000729297899 */ /* 0x000fe200080006ff */
[----:B------:R-:W-:Y:S03]  /*5a70*/  @P4 SHF.R.U32.HI R67, RZ, 0x10, R17 ;  /* 0x00000010ff434819 */ /* 0x000fe60000011611 */
[----:B------:R-:W-:Y:S02]  /*5a80*/  @!P1 IMAD.IADD R0, R2, 0x1, -R3 ;  /* 0x0000000102009824 */ /* 0x000fe400078e0a03 */
[----:B------:R-:W-:Y:S02]  /*5a90*/  @!P1 IMAD.IADD R2, R3, 0x1, -R2 ;  /* 0x0000000103029824 */ /* 0x000fe400078e0a02 */
[----:B------:R-:W-:Y:S02]  /*5aa0*/  @!P1 IMAD R31, R0, R9, R31 ;  /* 0x00000009001f9224 */ /* 0x000fe400078e021f */
[----:B------:R-:W-:Y:S01]  /*5ab0*/  @!P1 IMAD R29, R2, R10, R29 ;  /* 0x0000000a021d9224 */ /* 0x000fe200078e021d */
[----:B------:R-:W-:Y:S06]  /*5ac0*/  @!P0 BRA `(.L_x_100) ;  /* 0x00000000007c8947 */ /* 0x000fec0003800000 */
[----:B------:R-:W1:Y:S01]  /*5ad0*/  LDCU.64 UR8, c[0x4][0x80] ;  /* 0x01001000ff0877ac */ /* 0x000e620008000a00 */
[----:B------:R-:W-:Y:S01]  /*5ae0*/  MOV R2, 0x0 ;  /* 0x0000000000027802 */ /* 0x000fe20000000f00 */
[----:B------:R-:W-:Y:S02]  /*5af0*/  HFMA2 R12, -RZ, RZ, 0, 5.9604644775390625e-08 ;  /* 0x00000001ff0c7431 */ /* 0x000fe400000001ff */
[----:B------:R-:W-:Y:S01]  /*5b00*/  IMAD.MOV.U32 R8, RZ, RZ, 0x70 ;  /* 0x00000070ff087424 */ /* 0x000fe200078e00ff */
[----:B------:R2:W3:Y:S01]  /*5b10*/  LDC.64 R14, c[0x4][R2] ;  /* 0x01000000020e7b82 */ /* 0x0004e20000000a00 */
[----:B------:R-:W4:Y:S01]  /*5b20*/  LDCU.64 UR6, c[0x4][0x88] ;  /* 0x01001100ff0677ac */ /* 0x000f220008000a00 */
[----:B------:R-:W-:Y:S01]  /*5b30*/  IMAD.MOV.U32 R13, RZ, RZ, RZ ;  /* 0x000000ffff0d7224 */ /* 0x000fe200078e00ff */
[----:B------:R-:W2:Y:S01]  /*5b40*/  LDCU.64 UR4, c[0x4][0x8] ;  /* 0x01000100ff0477ac */ /* 0x000ea20008000a00 */
[----:B-1----:R-:W-:Y:S01]  /*5b50*/  MOV R5, UR9 ;  /* 0x0000000900057c02 */ /* 0x002fe20008000f00 */
[----:B------:R-:W-:Y:S01]  /*5b60*/  IMAD.U32 R4, RZ, RZ, UR8 ;  /* 0x00000008ff047e24 */ /* 0x000fe2000f8e00ff */
[----:B----4-:R-:W-:Y:S01]  /*5b70*/  MOV R7, UR7 ;  /* 0x0000000700077c02 */ /* 0x010fe20008000f00 */
[----:B------:R-:W-:Y:S01]  /*5b80*/  IMAD.U32 R6, RZ, RZ, UR6 ;  /* 0x00000006ff067e24 */ /* 0x000fe2000f8e00ff */
[----:B--2---:R-:W-:Y:S01]  /*5b90*/  MOV R11, UR5 ;  /* 0x00000005000b7c02 */ /* 0x004fe20008000f00 */
[----:B------:R-:W-:Y:S02]  /*5ba0*/  IMAD.U32 R10, RZ, RZ, UR4 ;  /* 0x00000004ff0a7e24 */ /* 0x000fe4000f8e00ff */
[----:B------:R-:W-:Y:S07]  /*5bb0*/  LEPC R20, `(.L_x_101) ;  /* 0x000000001014794e */ /* 0x000fee0000000000 */
[----:B---3-5:R-:W-:Y:S05]  /*5bc0*/  CALL.ABS.NOINC R14 ;  /* 0x000000000e007343 */ /* 0x028fea0003c00000 */
.L_x_101:
[----:B------:R-:W1:Y:S01]  /*5bd0*/  LDCU.64 UR8, c[0x4][0x80] ;  /* 0x01001000ff0877ac */ /* 0x000e620008000a00 */
[----:B------:R-:W2:Y:S01]  /*5be0*/  LDC.64 R2, c[0x4][R2] ;  /* 0x0100000002027b82 */ /* 0x000ea20000000a00 */
[----:B------:R-:W-:Y:S02]  /*5bf0*/  HFMA2 R12, -RZ, RZ, 0, 5.9604644775390625e-08 ;  /* 0x00000001ff0c7431 */ /* 0x000fe400000001ff */
[----:B------:R-:W-:Y:S02]  /*5c00*/  IMAD.MOV.U32 R8, RZ, RZ, 0x70 ;  /* 0x00000070ff087424 */ /* 0x000fe400078e00ff */
[----:B------:R-:W-:Y:S01]  /*5c10*/  IMAD.MOV.U32 R13, RZ, RZ, RZ ;  /* 0x000000ffff0d7224 */ /* 0x000fe200078e00ff */
[----:B------:R-:W3:Y:S01]  /*5c20*/  LDCU.64 UR6, c[0x4][0x88] ;  /* 0x01001100ff0677ac */ /* 0x000ee20008000a00 */
[----:B------:R-:W4:Y:S01]  /*5c30*/  LDCU.64 UR4, c[0x4][0x8] ;  /* 0x01000100ff0477ac */ /* 0x000f220008000a00 */
[----:B-1----:R-:W-:Y:S02]  /*5c40*/  MOV R4, UR8 ;  /* 0x0000000800047c02 */ /* 0x002fe40008000f00 */
[----:B------:R-:W-:Y:S02]  /*5c50*/  MOV R5, UR9 ;  /* 0x0000000900057c02 */ /* 0x000fe40008000f00 */
[----:B---3--:R-:W-:Y:S01]  /*5c60*/  MOV R7, UR7 ;  /* 0x0000000700077c02 */ /* 0x008fe20008000f00 */
[----:B------:R-:W-:Y:S01]  /*5c70*/  IMAD.U32 R6, RZ, RZ, UR6 ;  /* 0x00000006ff067e24 */ /* 0x000fe2000f8e00ff */
[----:B----4-:R-:W-:Y:S01]  /*5c80*/  MOV R11, UR5 ;  /* 0x00000005000b7c02 */ /* 0x010fe20008000f00 */
[----:B------:R-:W-:Y:S02]  /*5c90*/  IMAD.U32 R10, RZ, RZ, UR4 ;  /* 0x00000004ff0a7e24 */ /* 0x000fe4000f8e00ff */
[----:B------:R-:W-:Y:S07]  /*5ca0*/  LEPC R20, `(.L_x_100) ;  /* 0x000000001014794e */ /* 0x000fee0000000000 */
[----:B--2---:R-:W-:Y:S05]  /*5cb0*/  CALL.ABS.NOINC R2 ;  /* 0x0000000002007343 */ /* 0x004fea0003c00000 */
.L_x_100:
[----:B------:R-:W-:Y:S05]  /*5cc0*/  BSYNC.RECONVERGENT B6 ;  /* 0x0000000000067941 */ /* 0x000fea0003800200 */
.L_x_99:
[----:B------:R-:W-:Y:S01]  /*5cd0*/  ISETP.NE.U32.AND P4, PT, R54, RZ, PT ;  /* 0x000000ff3600720c */ /* 0x000fe20003f85070 */
[----:B------:R-:W-:Y:S01]  /*5ce0*/  UISETP.NE.AND UP2, UPT, UR50, URZ, UPT ;  /* 0x000000ff3200728c */ /* 0x000fe2000bf45270 */
[----:B------:R-:W-:Y:S01]  /*5cf0*/  ISETP.NE.U32.AND P2, PT, RZ, UR38, PT ;  /* 0x00000026ff007c0c */ /* 0x000fe2000bf45070 */
[----:B------:R-:W-:Y:S01]  /*5d00*/  UISETP.NE.U32.AND UP1, UPT, UR44, URZ, UPT ;  /* 0x000000ff2c00728c */ /* 0x000fe2000bf25070 */
[----:B------:R-:W-:Y:S01]  /*5d10*/  ISETP.NE.AND.EX P4, PT, R55, RZ, PT, P4 ;  /* 0x000000ff3700720c */ /* 0x000fe20003f85340 */
[----:B------:R-:W-:Y:S01]  /*5d20*/  UPLOP3.LUT UP0, UPT, UPT, UPT, UPT, 0x40, 0x4 ;  /* 0x000000000004789c */ /* 0x000fe20003f0e870 */
[----:B------:R-:W-:Y:S01]  /*5d30*/  ISETP.NE.AND.EX P2, PT, RZ, UR39, PT, P2 ;  /* 0x00000027ff007c0c */ /* 0x000fe2000bf45320 */
[----:B------:R-:W-:Y:S01]  /*5d40*/  UISETP.NE.AND.EX UP1, UPT, UR45, URZ, UPT, UP1 ;  /* 0x000000ff2d00728c */ /* 0x000fe2000bf25310 */
[----:B------:R-:W-:Y:S04]  /*5d50*/  PLOP3.LUT P1, PT, PT, PT, UP2, 0x80, 0x8 ;  /* 0x000000000008781c */ /* 0x000fe80003f2f028 */
[----:B------:R-:W-:Y:S06]  /*5d60*/  @UP2 UPLOP3.LUT UP0, UPT, UPT, UPT, UP1, 0x80, 0x8 ;  /* 0x000000000008289c */ /* 0x000fec0003f0f010 */
[----:B------:R-:W-:Y:S01]  /*5d70*/  PLOP3.LUT P0, PT, PT, PT, UP0, 0x80, 0x8 ;  /* 0x000000000008781c */ /* 0x000fe20003f0f008 */
[----:B------:R-:W-:Y:S01]  /*5d80*/  @!UPT UIADD3 URZ, UPT, UPT, URZ, URZ, URZ ;  /* 0x000000fffffff290 */ /* 0x000fe2000fffe0ff */
[----:B------:R-:W-:Y:S11]  /*5d90*/  BRA.U !UP1, `(.L_x_102) ;  /* 0x0000000109387547 */ /* 0x000ff6000b800000 */
[----:B------:R-:W-:Y:S01]  /*5da0*/  UISETP.NE.U32.AND UP0, UPT, UR38, URZ, UPT ;  /* 0x000000ff2600728c */ /* 0x000fe2000bf05070 */
[----:B------:R-:W-:Y:S02]  /*5db0*/  HFMA2 R0, -RZ, RZ, 0, 5.9604644775390625e-08 ;  /* 0x00000001ff007431 */ /* 0x000fe400000001ff */
[----:B------:R-:W-:Y:S01]  /*5dc0*/  IMAD.MOV.U32 R59, RZ, RZ, 0x1 ;  /* 0x00000001ff3b7424 */ /* 0x000fe200078e00ff */
[----:B------:R-:W-:Y:S06]  /*5dd0*/  UISETP.NE.AND.EX UP0, UPT, UR39, URZ, UPT, UP0 ;  /* 0x000000ff2700728c */ /* 0x000fec000bf05300 */
[----:B------:R-:W-:Y:S05]  /*5de0*/  PLOP3.LUT P3, PT, PT, PT, UP0, 0x80, 0x8 ;  /* 0x000000000008781c */ /* 0x000fea0003f6f008 */
[----:B------:R-:W1:Y:S01]  /*5df0*/  @UP0 LDCU.64 UR6, c[0x0][0x888] ;  /* 0x00011100ff0607ac */ /* 0x000e620008000a00 */
[----:B------:R-:W-:Y:S07]  /*5e00*/  @UP0 UIMAD UR4, UR36, UR44, URZ ;  /* 0x0000002c240402a4 */ /* 0x000fee000f8e02ff */
[----:B------:R-:W-:Y:S01]  /*5e10*/  @!P3 PRMT R59, R0, 0x7610, R59 ;  /* 0x00007610003bb816 */ /* 0x000fe2000000003b */
[----:B-1----:R-:W-:Y:S03]  /*5e20*/  @UP0 UIMAD.WIDE UR6, UR4, 0x4, UR6 ;  /* 0x00000004040608a5 */ /* 0x002fe6000f8e0206 */
[----:B------:R-:W1:Y:S03]  /*5e30*/  @!UP0 LDCU UR4, c[0x0][0x880] ;  /* 0x00011000ff0487ac */ /* 0x000e660008000800 */
[----:B------:R-:W-:Y:S01]  /*5e40*/  IMAD.U32 R2, RZ, RZ, UR6 ;  /* 0x00000006ff027e24 */ /* 0x000fe2000f8e00ff */
[----:B------:R-:W-:Y:S05]  /*5e50*/  MOV R3, UR7 ;  /* 0x0000000700037c02 */ /* 0x000fea0008000f00 */
[----:B-----5:R2:W5:Y:S02]  /*5e60*/  @P3 LDG.E R35, desc[UR46][R2.64] ;  /* 0x0000002e02233981 */ /* 0x020564000c1e1900 */
[----:B-12---:R-:W-:Y:S02]  /*5e70*/  @!P3 IMAD.U32 R35, RZ, RZ, UR4 ;  /* 0x00000004ff23be24 */ /* 0x006fe4000f8e00ff */
.L_x_102:
[----:B------:R-:W-:Y:S05]  /*5e80*/  @!P4 BRA `(.L_x_103) ;  /* 0x000000000020c947 */ /* 0x000fea0003800000 */
[----:B------:R-:W-:Y:S04]  /*5e90*/  ISETP.NE.U32.AND P3, PT, R52, RZ, PT ;  /* 0x000000ff3400720c */ /* 0x000fe80003f65070 */
[----:B------:R-:W-:Y:S11]  /*5ea0*/  ISETP.NE.AND.EX P3, PT, R53, RZ, PT, P3 ;  /* 0x000000ff3500720c */ /* 0x000ff60003f65330 */
[----:B------:R-:W-:Y:S02]  /*5eb0*/  @!UPT UIADD3 URZ, UPT, UPT, URZ, URZ, URZ ;  /* 0x000000fffffff290 */ /* 0x000fe4000fffe0ff */
[----:B------:R-:W1:Y:S01]  /*5ec0*/  @P3 LDC.64 R2, c[0x0][0x8a8] ;  /* 0x00022a00ff023b82 */ /* 0x000e620000000a00 */
[----:B------:R-:W-:Y:S04]  /*5ed0*/  @P3 IMAD R0, R54, UR36, RZ ;  /* 0x0000002436003c24 */ /* 0x000fe8000f8e02ff */
[----:B-1----:R-:W-:Y:S05]  /*5ee0*/  @P3 IMAD.WIDE R2, R0, 0x4, R2 ;  /* 0x0000000400023825 */ /* 0x002fea00078e0202 */
[----:B-----5:R1:W5:Y:S02]  /*5ef0*/  @P3 LDG.E R33, desc[UR46][R2.64] ;  /* 0x0000002e02213981 */ /* 0x020364000c1e1900 */
[----:B-1----:R-:W2:Y:S02]  /*5f00*/  @!P3 LDC R33, c[0x0][0x8a0] ;  /* 0x00022800ff21bb82 */ /* 0x002ea40000000800 */
.L_x_103:
[----:B-----5:R-:W-:Y:S01]  /*5f10*/  FSETP.NEU.AND P3, PT, R35, RZ, PT ;  /* 0x000000ff2300720b */ /* 0x020fe20003f6d000 */
[----:B------:R-:W-:Y:S01]  /*5f20*/  IMAD.SHL.U32 R80, R64, 0x2, RZ ;  /* 0x0000000240507824 */ /* 0x000fe200078e00ff */
[----:B------:R-:W-:Y:S01]  /*5f30*/  SEL R7, RZ, 0xffffffff, P2 ;  /* 0xffffffffff077807 */ /* 0x000fe20001000000 */
[----:B------:R-:W-:Y:S01]  /*5f40*/  BSSY B1, `(.L_x_104) ;  /* 0x0000036000017945 */ /* 0x000fe20003800000 */
[----:B------:R-:W-:Y:S01]  /*5f50*/  @P1 LOP3.LUT P2, RZ, R59, 0xff, RZ, 0xc0, !PT ;  /* 0x000000ff3bff1812 */ /* 0x000fe2000784c0ff */
[----:B------:R-:W-:Y:S01]  /*5f60*/  VIADD R78, R80, UR48 ;  /* 0x00000030504e7c36 */ /* 0x000fe20008000000 */
[----:B------:R-:W-:Y:S01]  /*5f70*/  @P1 SEL R2, RZ, 0xffffffff, P3 ;  /* 0xffffffffff021807 */ /* 0x000fe20001800000 */
[----:B------:R-:W-:Y:S01]  /*5f80*/  IMAD.MOV.U32 R81, RZ, RZ, 0x1 ;  /* 0x00000001ff517424 */ /* 0x000fe200078e00ff */
[----:B------:R-:W-:Y:S01]  /*5f90*/  LOP3.LUT R70, R70, 0x1, RZ, 0x3c, !PT ;  /* 0x0000000146467812 */ /* 0x000fe200078e3cff */
[----:B------:R-:W-:Y:S01]  /*5fa0*/  IMAD.MOV.U32 R39, RZ, RZ, RZ ;  /* 0x000000ffff277224 */ /* 0x000fe200078e00ff */
[----:B------:R-:W-:Y:S02]  /*5fb0*/  @P0 SEL R2, R7, R2, !P2 ;  /* 0x0000000207020207 */ /* 0x000fe40005000000 */
[----:B------:R-:W-:Y:S02]  /*5fc0*/  CS2R R50, SRZ ;  /* 0x0000000000327805 */ /* 0x000fe4000001ff00 */
[----:B------:R-:W-:Y:S02]  /*5fd0*/  LEA R79, R30, UR48, 0x3 ;  /* 0x000000301e4f7c11 */ /* 0x000fe4000f8e18ff */
[----:B------:R-:W-:Y:S02]  /*5fe0*/  CS2R R48, SRZ ;  /* 0x0000000000307805 */ /* 0x000fe4000001ff00 */
[----:B------:R-:W-:Y:S02]  /*5ff0*/  @P1 LOP3.LUT R2, R2, 0x1, RZ, 0xc0, !PT ;  /* 0x0000000102021812 */ /* 0x000fe400078ec0ff */
[----:B------:R-:W-:Y:S02]  /*6000*/  CS2R R42, SRZ ;  /* 0x00000000002a7805 */ /* 0x000fe4000001ff00 */
[----:B------:R-:W-:Y:S02]  /*6010*/  SHF.L.U32 R0, R69, 0x1f, RZ ;  /* 0x0000001f45007819 */ /* 0x000fe400000006ff */
[----:B------:R-:W-:Y:S02]  /*6020*/  CS2R R40, SRZ ;  /* 0x0000000000287805 */ /* 0x000fe4000001ff00 */
[----:B------:R-:W-:Y:S01]  /*6030*/  ISETP.NE.U32.OR P5, PT, R2, 0x1, !P1 ;  /* 0x000000010200780c */ /* 0x000fe20004fa5470 */
[----:B------:R-:W-:Y:S01]  /*6040*/  IMAD.IADD R77, R71, 0x1, R78 ;  /* 0x00000001474d7824 */ /* 0x000fe200078e024e */
[----:B------:R-:W-:Y:S02]  /*6050*/  PLOP3.LUT P2, PT, PT, PT, UP1, 0x80, 0x8 ;  /* 0x000000000008781c */ /* 0x000fe40003f4f018 */
[----:B------:R-:W-:Y:S02]  /*6060*/  LEA.HI R5, R30, R30, RZ, 0x1 ;  /* 0x0000001e1e057211 */ /* 0x000fe400078f08ff */
[----:B------:R-:W-:Y:S02]  /*6070*/  LOP3.LUT P4, R74, R59, 0xff, RZ, 0xc0, !PT ;  /* 0x000000ff3b4a7812 */ /* 0x000fe4000788c0ff */
[----:B------:R-:W-:Y:S01]  /*6080*/  SEL R2, RZ, 0xffffffff, P3 ;  /* 0xffffffffff027807 */ /* 0x000fe20001800000 */
[C---:B------:R-:W-:Y:S01]  /*6090*/  IMAD.SHL.U32 R3, R5.reuse, 0x40, RZ ;  /* 0x0000004005037824 */ /* 0x040fe200078e00ff */
[----:B------:R-:W-:Y:S02]  /*60a0*/  LOP3.LUT R5, R5, 0xffe, RZ, 0xc0, !PT ;  /* 0x00000ffe05057812 */ /* 0x000fe400078ec0ff */
[----:B------:R-:W-:Y:S02]  /*60b0*/  P2R R76, PR, RZ, 0x20 ;  /* 0x00000020ff4c7803 */ /* 0x000fe40000000000 */
[----:B------:R-:W-:Y:S01]  /*60c0*/  @P5 SHF.L.U32 R4, R70, 0x1f, RZ ;  /* 0x0000001f46045819 */ /* 0x000fe200000006ff */
[----:B------:R-:W-:Y:S01]  /*60d0*/  IMAD.IADD R34, R30, 0x1, -R5 ;  /* 0x000000011e227824 */ /* 0x000fe200078e0a05 */
[----:B------:R-:W-:Y:S02]  /*60e0*/  @P2 SEL R2, R7, R2, !P4 ;  /* 0x0000000207022207 */ /* 0x000fe40006000000 */
[----:B------:R-:W1:Y:S01]  /*60f0*/  @P5 SYNCS.PHASECHK.TRANS64.TRYWAIT P1, [UR48+0x110], R4 ;  /* 0x00011004ff0055a7 */ /* 0x000e620008021130 */
[----:B------:R-:W-:Y:S02]  /*6100*/  LOP3.LUT R3, R3, 0xffffff80, RZ, 0xc0, !PT ;  /* 0xffffff8003037812 */ /* 0x000fe400078ec0ff */
[----:B------:R-:W-:Y:S03]  /*6110*/  LOP3.LUT R2, R2, 0x1, RZ, 0xc0, !PT ;  /* 0x0000000102027812 */ /* 0x000fe600078ec0ff */
[----:B------:R-:W-:Y:S01]  /*6120*/  IMAD.IADD R3, R32, 0x1, R3 ;  /* 0x0000000120037824 */ /* 0x000fe200078e0203 */
[----:B------:R-:W-:Y:S03]  /*6130*/  ISETP.NE.U32.AND P2, PT, R2, 0x1, PT ;  /* 0x000000010200780c */ /* 0x000fe60003f45070 */
[----:B------:R-:W-:Y:S01]  /*6140*/  IMAD R34, R34, 0x100000, R3 ;  /* 0x0010000022227824 */ /* 0x000fe200078e0203 */
[----:B------:R-:W-:Y:S01]  /*6150*/  P2R R82, PR, RZ, 0x4 ;  /* 0x00000004ff527803 */ /* 0x000fe20000000000 */
[----:B------:R3:W4:Y:S01]  /*6160*/  SYNCS.PHASECHK.TRANS64.TRYWAIT P0, [R79+URZ+0x180], R0 ;  /* 0x000180004f0075a7 */ /* 0x00072200080011ff */
[----:B-1----:R-:W-:Y:S01]  /*6170*/  @P5 SEL R81, RZ, 0x1, !P1 ;  /* 0x00000001ff515807 */ /* 0x002fe20004800000 */
[----:B---3--:R-:W-:Y:S06]  /*6180*/  @!P5 BRA `(.L_x_105) ;  /* 0x000000000044d947 */ /* 0x008fec0003800000 */
[----:B------:R-:W-:Y:S01]  /*6190*/  IMAD.MOV.U32 R50, RZ, RZ, RZ ;  /* 0x000000ffff327224 */ /* 0x000fe200078e00ff */
[----:B------:R-:W-:Y:S01]  /*61a0*/  ISETP.NE.AND P1, PT, R81, RZ, PT ;  /* 0x000000ff5100720c */ /* 0x000fe20003f25270 */
[----:B------:R-:W-:Y:S01]  /*61b0*/  BSSY B0, `(.L_x_106) ;  /* 0x0000008000007945 */ /* 0x000fe20003800000 */
[----:B------:R-:W-:Y:S02]  /*61c0*/  CS2R R42, SRZ ;  /* 0x00000000002a7805 */ /* 0x000fe4000001ff00 */
[----:B------:R-:W-:Y:S02]  /*61d0*/  CS2R R40, SRZ ;  /* 0x0000000000287805 */ /* 0x000fe4000001ff00 */
[----:B------:R-:W-:Y:S07]  /*61e0*/  CS2R R48, SRZ ;  /* 0x0000000000307805 */ /* 0x000fee000001ff00 */
[----:B------:R-:W-:Y:S05]  /*61f0*/  @P1 BRA `(.L_x_107) ;  /* 0x00000000000c1947 */ /* 0x000fea0003800000 */
[----:B------:R-:W-:Y:S04]  /*6200*/  SHF.L.U32 R3, R70, 0x1f, RZ ;  /* 0x0000001f46037819 */ /* 0x000fe800000006ff */
[----:B------:R-:W1:Y:S02]  /*6210*/  SYNCS.PHASECHK.TRANS64.TRYWAIT P1, [UR48+0x110], R3 ;  /* 0x00011003ff0075a7 */ /* 0x000e640008021130 */
[----:B-1----:R-:W-:Y:S05]  /*6220*/  @!P1 BRA `(.L_x_108) ;  /* 0x0000003000d49947 */ /* 0x002fea0003800000 */
.L_x_107:
[----:B------:R-:W-:Y:S05]  /*6230*/  BSYNC B0 ;  /* 0x0000000000007941 */ /* 0x000fea0003800000 */
.L_x_106:
[----:B------:R-:W-:Y:S01]  /*6240*/  ISETP.NE.AND P1, PT, R82, RZ, PT ;  /* 0x000000ff5200720c */ /* 0x000fe20003f25270 */
[----:B------:R-:W-:Y:S11]  /*6250*/  HFMA2 R39, -RZ, RZ, 0, 5.9604644775390625e-08 ;  /* 0x00000001ff277431 */ /* 0x000ff600000001ff */
[----:B------:R-:W-:Y:S01]  /*6260*/  @!UPT UIADD3 URZ, UPT, UPT, URZ, URZ, URZ ;  /* 0x000000fffffff290 */ /* 0x000fe2000fffe0ff */
[----:B------:R-:W-:Y:S05]  /*6270*/  @P1 WARPSYNC.ALL ;  /* 0x0000000000001948 */ /* 0x000fea0003800000 */
[----:B------:R3:W1:Y:S04]  /*6280*/  @P1 LDSM.16.M88.4 R40, [R80+UR48+0x400] ;  /* 0x000400305028183b */ /* 0x0006680008000200 */
[----:B------:R3:W1:Y:S02]  /*6290*/  @P1 LDSM.16.M88.4 R48, [R77+0x400] ;  /* 0x000400004d30183b */ /* 0x0006640000000200 */
.L_x_105:
[----:B------:R-:W-:Y:S05]  /*62a0*/  BSYNC B1 ;  /* 0x0000000000017941 */ /* 0x000fea0003800000 */
.L_x_104:
[----:B-1----:R-:W-:Y:S04]  /*62b0*/  SHF.R.U32.HI R2, RZ, 0x15, R34 ;  /* 0x00000015ff027819 */ /* 0x002fe80000011622 */
[----:B------:R-:W-:Y:S01]  /*62c0*/  LOP3.LUT P1, RZ, R2, 0x3, R65, 0x48, !PT ;  /* 0x0000000302ff7812 */ /* 0x000fe20007824841 */
[----:B------:R-:W-:Y:S01]  /*62d0*/  @!UPT UIADD3 URZ, UPT, UPT, URZ, URZ, URZ ;  /* 0x000000fffffff290 */ /* 0x000fe2000fffe0ff */
[----:B----4-:R-:W-:Y:S11]  /*62e0*/  @P0 BRA `(.L_x_109) ;  /* 0x0000000000080947 */ /* 0x010ff60003800000 */
[----:B------:R-:W1:Y:S02]  /*62f0*/  SYNCS.PHASECHK.TRANS64.TRYWAIT P0, [R79+URZ+0x180], R0 ;  /* 0x000180004f0075a7 */ /* 0x000e6400080011ff */
[----:B-1----:R-:W-:Y:S05]  /*6300*/  @!P0 BRA `(.L_x_110) ;  /* 0x0000003000b48947 */ /* 0x002fea0003800000 */
.L_x_109:
[----:B------:R-:W-:Y:S05]  /*6310*/  @!P1 BRA `(.L_x_111) ;  /* 0x0000000000409947 */ /* 0x000fea0003800000 */
[----:B------:R-:W4:Y:S01]  /*6320*/  LDCU.64 UR8, c[0x4][0x70] ;  /* 0x01000e00ff0877ac */ /* 0x000f220008000a00 */
[----:B------:R-:W-:Y:S01]  /*6330*/  MOV R3, 0x0 ;  /* 0x0000000000037802 */ /* 0x000fe20000000f00 */
[----:B------:R-:W-:Y:S02]  /*6340*/  HFMA2 R12, -RZ, RZ, 0, 5.9604644775390625e-08 ;  /* 0x00000001ff0c7431 */ /* 0x000fe400000001ff */
[----:B------:R-:W-:Y:S02]  /*6350*/  IMAD.MOV.U32 R8, RZ, RZ, 0x192 ;  /* 0x00000192ff087424 */ /* 0x000fe400078e00ff */
[----:B------:R-:W-:Y:S01]  /*6360*/  IMAD.MOV.U32 R13, RZ, RZ, RZ ;  /* 0x000000ffff0d7224 */ /* 0x000fe200078e00ff */
[----:B------:R-:W5:Y:S01]  /*6370*/  LDCU.64 UR6, c[0x4][0x78] ;  /* 0x01000f00ff0677ac */ /* 0x000f620008000a00 */
[----:B------:R-:W1:Y:S01]  /*6380*/  LDC.64 R2, c[0x4][R3] ;  /* 0x0100000003027b82 */ /* 0x000e620000000a00 */
[----:B------:R-:W2:Y:S01]  /*6390*/  LDCU.64 UR4, c[0x4][0x10] ;  /* 0x01000200ff0477ac */ /* 0x000ea20008000a00 */
[----:B----4-:R-:W-:Y:S01]  /*63a0*/  MOV R5, UR9 ;  /* 0x0000000900057c02 */ /* 0x010fe20008000f00 */
[----:B------:R-:W-:Y:S01]  /*63b0*/  IMAD.U32 R4, RZ, RZ, UR8 ;  /* 0x00000008ff047e24 */ /* 0x000fe2000f8e00ff */
[----:B-----5:R-:W-:Y:S01]  /*63c0*/  MOV R7, UR7 ;  /* 0x0000000700077c02 */ /* 0x020fe20008000f00 */
[----:B------:R-:W-:Y:S01]  /*63d0*/  IMAD.U32 R6, RZ, RZ, UR6 ;  /* 0x00000006ff067e24 */ /* 0x000fe2000f8e00ff */
[----:B--2---:R-:W-:Y:S01]  /*63e0*/  MOV R11, UR5 ;  /* 0x00000005000b7c02 */ /* 0x004fe20008000f00 */
[----:B------:R-:W-:Y:S02]  /*63f0*/  IMAD.U32 R10, RZ, RZ, UR4 ;  /* 0x00000004ff0a7e24 */ /* 0x000fe4000f8e00ff */
[----:B------:R-:W-:Y:S07]  /*6400*/  LEPC R20, `(.L_x_111) ;  /* 0x000000001014794e */ /* 0x000fee0000000000 */
[----:B-1-3--:R-:W-:Y:S05]  /*6410*/  CALL.ABS.NOINC R2 ;  /* 0x0000000002007343 */ /* 0x00afea0003c00000 */
.L_x_111:
[----:B------:R-:W-:Y:S05]  /*6420*/  WARPSYNC.ALL ;  /* 0x0000000000007948 */ /* 0x000fea0003800000 */
[----:B------:R-:W-:Y:S01]  /*6430*/  R2UR UR4, R34 ;  /* 0x00000000220472ca */ /* 0x000fe200000e0000 */
[--C-:B------:R-:W-:Y:S01]  /*6440*/  HADD2.F32 R20, -RZ, R40.reuse.H0_H0 ;  /* 0x20000028ff147230 */ /* 0x100fe20000004100 */
[----:B------:R-:W-:Y:S01]  /*6450*/  ISETP.NE.AND P0, PT, R72, RZ, PT ;  /* 0x000000ff4800720c */ /* 0x000fe20003f05270 */
[----:B------:R-:W-:Y:S01]  /*6460*/  HADD2.F32 R21, -RZ, R40.H1_H1 ;  /* 0x30000028ff157230 */ /* 0x000fe20000004100 */
[----:B------:R-:W-:Y:S01]  /*6470*/  BSSY.RECONVERGENT B0, `(.L_x_112) ;  /* 0x000004c000007945 */ /* 0x000fe20003800200 */
[----:B------:R-:W-:Y:S02]  /*6480*/  HADD2.F32 R36, -RZ, R41.H1_H1 ;  /* 0x30000029ff247230 */ /* 0x000fe40000004100 */
[----:B------:R-:W-:Y:S02]  /*6490*/  HADD2.F32 R37, -RZ, R43.H0_H0 ;  /* 0x2000002bff257230 */ /* 0x000fe40000004100 */
[----:B------:R-:W-:Y:S04]  /*64a0*/  HADD2.F32 R38, -RZ, R51.H1_H1 ;  /* 0x30000033ff267230 */ /* 0x000fe80000004100 */
[----:B------:R-:W1:Y:S02]  /*64b0*/  LDTM.16dp256bit.x4 R4, tmem[UR4] ;  /* 0x00000004000479ee */ /* 0x000e640008120000 */
[C---:B-12---:R-:W-:Y:S01]  /*64c0*/  FMUL R0, R33.reuse, R4 ;  /* 0x0000000421007220 */ /* 0x046fe20000400000 */
[C---:B------:R-:W-:Y:S01]  /*64d0*/  FMUL R2, R33.reuse, R5 ;  /* 0x0000000521027220 */ /* 0x040fe20000400000 */
[C---:B------:R-:W-:Y:S01]  /*64e0*/  FMUL R3, R33.reuse, R6 ;  /* 0x0000000621037220 */ /* 0x040fe20000400000 */
[----:B------:R-:W-:Y:S01]  /*64f0*/  FMUL R7, R33, R7 ;  /* 0x0000000721077220 */ /* 0x000fe20000400000 */
[C---:B------:R-:W-:Y:S01]  /*6500*/  FFMA R0, R35.reuse, R20, R0 ;  /* 0x0000001423007223 */ /* 0x040fe20000000000 */
[----:B------:R-:W-:Y:S02]  /*6510*/  HADD2.F32 R20, -RZ, R41.H0_H0 ;  /* 0x20000029ff147230 */ /* 0x000fe40000004100 */
[----:B------:R-:W-:Y:S01]  /*6520*/  FFMA R2, R35, R21, R2 ;  /* 0x0000001523027223 */ /* 0x000fe20000000002 */
[--C-:B------:R-:W-:Y:S02]  /*6530*/  HADD2.F32 R21, -RZ, R42.reuse.H0_H0 ;  /* 0x2000002aff157230 */ /* 0x100fe40000004100 */
[C---:B------:R-:W-:Y:S01]  /*6540*/  FMUL R4, R33.reuse, R8 ;  /* 0x0000000821047220 */ /* 0x040fe20000400000 */
[----:B------:R-:W-:Y:S01]  /*6550*/  FMUL R5, R33, R9 ;  /* 0x0000000921057220 */ /* 0x000fe20000400000 */
[C---:B------:R-:W-:Y:S01]  /*6560*/  FFMA R3, R35.reuse, R20, R3 ;  /* 0x0000001423037223 */ /* 0x040fe20000000003 */
[----:B------:R-:W-:Y:S01]  /*6570*/  HADD2.F32 R20, -RZ, R42.H1_H1 ;  /* 0x3000002aff147230 */ /* 0x000fe20000004100 */
[----:B------:R-:W-:Y:S01]  /*6580*/  F2FP.F16.F32.PACK_AB R44, R2, R0 ;  /* 0x00000000022c723e */ /* 0x000fe200000000ff */
[C---:B------:R-:W-:Y:S01]  /*6590*/  FFMA R7, R35.reuse, R36, R7 ;  /* 0x0000002423077223 */ /* 0x040fe20000000007 */
[----:B------:R-:W-:Y:S01]  /*65a0*/  FFMA R4, R35, R21, R4 ;  /* 0x0000001523047223 */ /* 0x000fe20000000004 */
[----:B------:R-:W-:Y:S01]  /*65b0*/  FMUL R6, R33, R10 ;  /* 0x0000000a21067220 */ /* 0x000fe20000400000 */
[----:B------:R-:W-:Y:S02]  /*65c0*/  HADD2.F32 R36, -RZ, R43.H1_H1 ;  /* 0x3000002bff247230 */ /* 0x000fe40000004100 */
[----:B------:R-:W-:Y:S01]  /*65d0*/  FFMA R5, R35, R20, R5 ;  /* 0x0000001423057223 */ /* 0x000fe20000000005 */
[----:B------:R-:W-:Y:S01]  /*65e0*/  FMUL R11, R33, R11 ;  /* 0x0000000b210b7220 */ /* 0x000fe20000400000 */
[----:B------:R-:W-:Y:S01]  /*65f0*/  FFMA R6, R35, R37, R6 ;  /* 0x0000002523067223 */ /* 0x000fe20000000006 */
[--C-:B------:R-:W-:Y:S02]  /*6600*/  HADD2.F32 R20, -RZ, R48.reuse.H0_H0 ;  /* 0x20000030ff147230 */ /* 0x100fe40000004100 */
[----:B------:R-:W-:Y:S01]  /*6610*/  FMUL R8, R33, R12 ;  /* 0x0000000c21087220 */ /* 0x000fe20000400000 */
[----:B------:R-:W-:Y:S01]  /*6620*/  FFMA R11, R35, R36, R11 ;  /* 0x00000024230b7223 */ /* 0x000fe2000000000b */
[----:B------:R-:W-:Y:S02]  /*6630*/  HADD2.F32 R36, -RZ, R48.H1_H1 ;  /* 0x30000030ff247230 */ /* 0x000fe40000004100 */
[C---:B------:R-:W-:Y:S01]  /*6640*/  FMUL R9, R33.reuse, R13 ;  /* 0x0000000d21097220 */ /* 0x040fe20000400000 */
[--C-:B------:R-:W-:Y:S02]  /*6650*/  HADD2.F32 R21, -RZ, R49.reuse.H0_H0 ;  /* 0x20000031ff157230 */ /* 0x100fe40000004100 */
[----:B------:R-:W-:Y:S01]  /*6660*/  FMUL R10, R33, R14 ;  /* 0x0000000e210a7220 */ /* 0x000fe20000400000 */
[C---:B------:R-:W-:Y:S01]  /*6670*/  FFMA R8, R35.reuse, R20, R8 ;  /* 0x0000001423087223 */ /* 0x040fe20000000008 */
[C---:B------:R-:W-:Y:S01]  /*6680*/  FFMA R9, R35.reuse, R36, R9 ;  /* 0x0000002423097223 */ /* 0x040fe20000000009 */
[----:B------:R-:W-:Y:S02]  /*6690*/  HADD2.F32 R20, -RZ, R49.H1_H1 ;  /* 0x30000031ff147230 */ /* 0x000fe40000004100 */
[----:B------:R-:W-:Y:S01]  /*66a0*/  FFMA R10, R35, R21, R10 ;  /* 0x00000015230a7223 */ /* 0x000fe2000000000a */
[C---:B------:R-:W-:Y:S01]  /*66b0*/  FMUL R15, R33.reuse, R15 ;  /* 0x0000000f210f7220 */ /* 0x040fe20000400000 */
[--C-:B------:R-:W-:Y:S02]  /*66c0*/  HADD2.F32 R21, -RZ, R50.reuse.H0_H0 ;  /* 0x20000032ff157230 */ /* 0x100fe40000004100 */
[C---:B------:R-:W-:Y:S01]  /*66d0*/  FMUL R12, R33.reuse, R16 ;  /* 0x00000010210c7220 */ /* 0x040fe20000400000 */
[----:B------:R-:W-:Y:S02]  /*66e0*/  HADD2.F32 R36, -RZ, R50.H1_H1 ;  /* 0x30000032ff247230 */ /* 0x000fe40000004100 */
[C---:B------:R-:W-:Y:S01]  /*66f0*/  FMUL R13, R33.reuse, R17 ;  /* 0x00000011210d7220 */ /* 0x040fe20000400000 */
[----:B------:R-:W-:Y:S02]  /*6700*/  HADD2.F32 R37, -RZ, R51.H0_H0 ;  /* 0x20000033ff257230 */ /* 0x000fe40000004100 */
[----:B------:R-:W-:Y:S01]  /*6710*/  FMUL R14, R33, R18 ;  /* 0x00000012210e7220 */ /* 0x000fe20000400000 */
[----:B------:R-:W-:Y:S01]  /*6720*/  FFMA R15, R35, R20, R15 ;  /* 0x00000014230f7223 */ /* 0x000fe2000000000f */
[----:B------:R-:W-:Y:S01]  /*6730*/  FMUL R19, R33, R19 ;  /* 0x0000001321137220 */ /* 0x000fe20000400000 */
[C---:B------:R-:W-:Y:S01]  /*6740*/  FFMA R12, R35.reuse, R21, R12 ;  /* 0x00000015230c7223 */ /* 0x040fe2000000000c */
[C---:B------:R-:W-:Y:S01]  /*6750*/  FFMA R13, R35.reuse, R36, R13 ;  /* 0x00000024230d7223 */ /* 0x040fe2000000000d */
[C---:B------:R-:W-:Y:S01]  /*6760*/  FFMA R14, R35.reuse, R37, R14 ;  /* 0x00000025230e7223 */ /* 0x040fe2000000000e */
[----:B------:R-:W-:Y:S01]  /*6770*/  FFMA R19, R35, R38, R19 ;  /* 0x0000002623137223 */ /* 0x000fe20000000013 */
[----:B------:R-:W-:Y:S02]  /*6780*/  F2FP.F16.F32.PACK_AB R45, R7, R3 ;  /* 0x00000003072d723e */ /* 0x000fe400000000ff */
[----:B------:R-:W-:Y:S02]  /*6790*/  F2FP.F16.F32.PACK_AB R46, R5, R4 ;  /* 0x00000004052e723e */ /* 0x000fe400000000ff */
[----:B------:R-:W-:Y:S02]  /*67a0*/  F2FP.F16.F32.PACK_AB R47, R11, R6 ;  /* 0x000000060b2f723e */ /* 0x000fe400000000ff */
[----:B------:R-:W-:Y:S02]  /*67b0*/  F2FP.F16.F32.PACK_AB R84, R9, R8 ;  /* 0x000000080954723e */ /* 0x000fe400000000ff */
[----:B------:R-:W-:Y:S01]  /*67c0*/  F2FP.F16.F32.PACK_AB R85, R15, R10 ;  /* 0x0000000a0f55723e */ /* 0x000fe200000000ff */
[----:B------:R1:W-:Y:S01]  /*67d0*/  STSM.16.M88.4 [R78+0x400], R44 ;  /* 0x0004002c4e007844 */ /* 0x0003e20000000200 */
[----:B------:R-:W-:Y:S02]  /*67e0*/  F2FP.F16.F32.PACK_AB R86, R13, R12 ;  /* 0x0000000c0d56723e */ /* 0x000fe400000000ff */
[----:B------:R-:W-:Y:S05]  /*67f0*/  F2FP.F16.F32.PACK_AB R87, R19, R14 ;  /* 0x0000000e1357723e */ /* 0x000fea00000000ff */
[----:B------:R1:W-:Y:S01]  /*6800*/  STSM.16.M88.4 [R77+0x400], R84 ;  /* 0x000400544d007844 */ /* 0x0003e20000000200 */
[----:B------:R-:W-:Y:S01]  /*6810*/  @!PT LDS RZ, [RZ] ;  /* 0x00000000fffff984 */ /* 0x000fe20000000800 */
[----:B------:R-:W-:Y:S01]  /*6820*/  @!PT LDS RZ, [RZ] ;  /* 0x00000000fffff984 */ /* 0x000fe20000000800 */
[----:B------:R-:W-:Y:S01]  /*6830*/  @!PT LDS RZ, [RZ] ;  /* 0x00000000fffff984 */ /* 0x000fe20000000800 */
[----:B------:R-:W-:Y:S01]  /*6840*/  @!PT LDS RZ, [RZ] ;  /* 0x00000000fffff984 */ /* 0x000fe20000000800 */
[----:B------:R2:W-:Y:S07]  /*6850*/  MEMBAR.ALL.CTA ;  /* 0x0000000000007992 */ /* 0x0005ee0000008000 */
[----:B--2---:R-:W2:Y:S02]  /*6860*/  FENCE.VIEW.ASYNC.S ;  /* 0x00000000000073c6 */ /* 0x004ea40000000000 */
[----:B--2---:R-:W-:Y:S06]  /*6870*/  BAR.SYNC.DEFER_BLOCKING 0x1, 0x80 ;  /* 0x0042000000007b1d */ /* 0x004fec0000010000 */
[----:B------:R-:W-:Y:S05]  /*6880*/  @P0 BRA `(.L_x_113) ;  /* 0x0000000000280947 */ /* 0x000fea0003800000 */
[----:B------:R-:W-:Y:S02]  /*6890*/  UIADD3 UR4, UPT, UPT, UR48, 0x400, URZ ;  /* 0x0000040030047890 */ /* 0x000fe4000fffe0ff */
[----:B------:R-:W-:Y:S01]  /*68a0*/  UIADD3 UR6, UP0, UPT, UR52, 0x680, URZ ;  /* 0x0000068034067890 */ /* 0x000fe2000ff1e0ff */
[----:B------:R-:W-:Y:S03]  /*68b0*/  UMOV UR43, UR36 ;  /* 0x00000024002b7c82 */ /* 0x000fe60008000000 */
[----:B------:R-:W-:Y:S01]  /*68c0*/  MOV R66, UR4 ;  /* 0x0000000400427c02 */ /* 0x000fe20008000f00 */
[----:B------:R-:W-:Y:S03]  /*68d0*/  UIADD3.X UR7, UPT, UPT, URZ, UR53, URZ, UP0, !UPT ;  /* 0x00000035ff077290 */ /* 0x000fe600087fe4ff */
[----:B------:R-:W-:Y:S11]  /*68e0*/  R2UR UR40, R66 ;  /* 0x00000000422872ca */ /* 0x000ff600000e0000 */
[----:B------:R-:W-:Y:S02]  /*68f0*/  @!UPT UIADD3 URZ, UPT, UPT, URZ, URZ, URZ ;  /* 0x000000fffffff290 */ /* 0x000fe4000fffe0ff */
[----:B------:R2:W-:Y:S01]  /*6900*/  UTMASTG.3D [UR40], [UR6] ;  /* 0x00000028060073b5 */ /* 0x0005e20008010000 */
[----:B------:R0:W-:Y:S01]  /*6910*/  UTMACMDFLUSH ;  /* 0x00000000000079b7 */ /* 0x0001e20000000000 */
[----:B--2---:R-:W-:Y:S04]  /*6920*/  DEPBAR.LE SB0, 0x1 ;  /* 0x000080400000791a */ /* 0x004fe80000000000 */
.L_x_113:
[----:B------:R-:W-:Y:S05]  /*6930*/  BSYNC.RECONVERGENT B0 ;  /* 0x0000000000007941 */ /* 0x000fea0003800200 */
.L_x_112:
[----:B------:R-:W-:Y:S01]  /*6940*/  BAR.SYNC.DEFER_BLOCKING 0x1, 0x80 ;  /* 0x0042000000007b1d */ /* 0x000fe20000010000 */
[----:B------:R-:W-:Y:S01]  /*6950*/  ISETP.NE.AND P1, PT, R76, RZ, PT ;  /* 0x000000ff4c00720c */ /* 0x000fe20003f25270 */
[----:B------:R-:W-:Y:S01]  /*6960*/  UISETP.NE.AND UP0, UPT, UR49, URZ, UPT ;  /* 0x000000ff3100728c */ /* 0x000fe2000bf05270 */
[----:B------:R-:W-:Y:S11]  /*6970*/  LEA R3, R39, UR48, 0x3 ;  /* 0x0000003027037c11 */ /* 0x000ff6000f8e18ff */
[----:B------:R-:W-:Y:S01]  /*6980*/  @P1 SHF.L.U32 R2, R70, 0x1f, RZ ;  /* 0x0000001f46021819 */ /* 0x000fe200000006ff */
[----:B------:R-:W-:Y:S06]  /*6990*/  BRA.U !UP0, `(.L_x_114) ;  /* 0x0000000108247547 */ /* 0x000fec000b800000 */
[----:B------:R-:W-:Y:S01]  /*69a0*/  IMAD.U32 R5, RZ, RZ, UR51 ;  /* 0x00000033ff057e24 */ /* 0x000fe2000f8e00ff */
[----:B------:R-:W-:Y:S01]  /*69b0*/  MOV R0, UR37 ;  /* 0x0000002500007c02 */ /* 0x000fe20008000f00 */
[----:B------:R-:W-:Y:S03]  /*69c0*/  UIADD3 UR51, UPT, UPT, UR51, 0x1, URZ ;  /* 0x0000000133337890 */ /* 0x000fe6000fffe0ff */
[----:B------:R-:W-:Y:S01]  /*69d0*/  @P1 LEA R5, R5, UR48, 0x3 ;  /* 0x0000003005051c11 */ /* 0x000fe2000f8e18ff */
[----:B------:R-:W-:Y:S04]  /*69e0*/  UISETP.NE.AND UP0, UPT, UR51, 0x4, UPT ;  /* 0x000000043300788c */ /* 0x000fe8000bf05270 */
[----:B------:R-:W-:Y:S01]  /*69f0*/  @P1 VIADD R5, R5, 0x130 ;  /* 0x0000013005051836 */ /* 0x000fe20000000000 */
[----:B------:R-:W-:Y:S04]  /*6a00*/  USEL UR51, UR51, URZ, UP0 ;  /* 0x000000ff33337287 */ /* 0x000fe80008000000 */
[----:B------:R-:W-:Y:S04]  /*6a10*/  @P1 PRMT R0, R0, 0x654, R5 ;  /* 0x0000065400001816 */ /* 0x000fe80000000005 */
[----:B------:R2:W-:Y:S04]  /*6a20*/  @P1 SYNCS.ARRIVE.TRANS64.RED.A1T0 RZ, [R0+URZ], RZ ;  /* 0x000000ff00ff19a7 */ /* 0x0005e800081004ff */
.L_x_114:
[----:B------:R-:W4:Y:S01]  /*6a30*/  @P1 SYNCS.PHASECHK.TRANS64.TRYWAIT P0, [R3+URZ+0x110], R2 ;  /* 0x00011002030015a7 */ /* 0x000f2200080011ff */
[----:B------:R-:W-:Y:S01]  /*6a40*/  BSSY B1, `(.L_x_115) ;  /* 0x0000013000017945 */ /* 0x000fe20003800000 */
[----:B----4-:R-:W-:Y:S03]  /*6a50*/  @P1 SEL R81, RZ, 0x1, !P0 ;  /* 0x00000001ff511807 */ /* 0x010fe60004000000 */
[----:B------:R-:W-:Y:S05]  /*6a60*/  @!P1 BRA `(.L_x_116) ;  /* 0x0000000000409947 */ /* 0x000fea0003800000 */
[----:B------:R-:W-:Y:S01]  /*6a70*/  ISETP.NE.AND P1, PT, R82, RZ, PT ;  /* 0x000000ff5200720c */ /* 0x000fe20003f25270 */
[----:B------:R-:W-:Y:S01]  /*6a80*/  BSSY B0, `(.L_x_117) ;  /* 0x0000009000007945 */ /* 0x000fe20003800000 */
[----:B------:R-:W-:Y:S11]  /*6a90*/  ISETP.NE.AND P0, PT, R81, RZ, PT ;  /* 0x000000ff5100720c */ /* 0x000ff60003f05270 */
[----:B------:R-:W-:Y:S05]  /*6aa0*/  @P1 IMAD R4, R39, 0x1000, R80 ;  /* 0x0000100027041824 */ /* 0x000fea00078e0250 */
[----:B------:R-:W-:Y:S05]  /*6ab0*/  @P1 IADD3 R2, PT, PT, R4, UR48, RZ ;  /* 0x0000003004021c10 */ /* 0x000fea000fffe0ff */
[----:B------:R-:W-:Y:S01]  /*6ac0*/  @P1 IMAD.IADD R2, R71, 0x1, R2 ;  /* 0x0000000147021824 */ /* 0x000fe200078e0202 */
[----:B------:R-:W-:Y:S06]  /*6ad0*/  @P0 BRA `(.L_x_118) ;  /* 0x00000000000c0947 */ /* 0x000fec0003800000 */
[----:B--2---:R-:W-:Y:S04]  /*6ae0*/  SHF.L.U32 R0, R70, 0x1f, RZ ;  /* 0x0000001f46007819 */ /* 0x004fe800000006ff */
[----:B------:R-:W2:Y:S02]  /*6af0*/  SYNCS.PHASECHK.TRANS64.TRYWAIT P0, [R3+URZ+0x110], R0 ;  /* 0x00011000030075a7 */ /* 0x000ea400080011ff */
[----:B--2---:R-:W-:Y:S05]  /*6b00*/  @!P0 BRA `(.L_x_119) ;  /* 0x0000002800c88947 */ /* 0x004fea0003800000 */
.L_x_118:
[----:B------:R-:W-:Y:S05]  /*6b10*/  BSYNC B0 ;  /* 0x0000000000007941 */ /* 0x000fea0003800000 */
.L_x_117:
[----:B------:R-:W-:Y:S02]  /*6b20*/  ISETP.NE.AND P0, PT, R82, RZ, PT ;  /* 0x000000ff5200720c */ /* 0x000fe40003f05270 */
[----:B------:R-:W-:Y:S11]  /*6b30*/  IADD3 R39, PT, PT, R39, 0x1, RZ ;  /* 0x0000000127277810 */ /* 0x000ff60007ffe0ff */
[----:B------:R-:W-:Y:S05]  /*6b40*/  @P0 WARPSYNC.ALL ;  /* 0x0000000000000948 */ /* 0x000fea0003800000 */
[----:B------:R4:W1:Y:S04]  /*6b50*/  @P0 LDSM.16.M88.4 R40, [R4+UR48+0x400] ;  /* 0x000400300428083b */ /* 0x0008680008000200 */
[----:B------:R4:W1:Y:S02]  /*6b60*/  @P0 LDSM.16.M88.4 R48, [R2+0x400] ;  /* 0x000400000230083b */ /* 0x0008640000000200 */
.L_x_116:
[----:B------:R-:W-:Y:S05]  /*6b70*/  BSYNC B1 ;  /* 0x0000000000017941 */ /* 0x000fea0003800000 */
.L_x_115:
[----:B--2---:R-:W-:Y:S05]  /*6b80*/  VIADD R0, R34, 0x20 ;  /* 0x0000002022007836 */ /* 0x004fea0000000000 */
[----:B------:R-:W-:Y:S04]  /*6b90*/  SHF.R.U32.HI R0, RZ, 0x15, R0 ;  /* 0x00000015ff007819 */ /* 0x000fe80000011600 */
[----:B------:R-:W-:Y:S11]  /*6ba0*/  LOP3.LUT P0, RZ, R0, 0x3, R65, 0x48, !PT ;  /* 0x0000000300ff7812 */ /* 0x000ff60007804841 */
[----:B------:R-:W-:Y:S02]  /*6bb0*/  @!UPT UIADD3 URZ, UPT, UPT, URZ, URZ, URZ ;  /* 0x000000fffffff290 */ /* 0x000fe4000fffe0ff */
[----:B------:R-:W-:Y:S05]  /*6bc0*/  @!P0 BRA `(.L_x_120) ;  /* 0x0000000000408947 */ /* 0x000fea0003800000 */
[----:B------:R-:W2:Y:S01]  /*6bd0*/  LDCU.64 UR8, c[0x4][0x70] ;  /* 0x01000e00ff0877ac */ /* 0x000ea20008000a00 */
[----:B------:R-:W-:Y:S01]  /*6be0*/  MOV R3, 0x0 ;  /* 0x0000000000037802 */ /* 0x000fe20000000f00 */
[----:B------:R-:W-:Y:S02]  /*6bf0*/  HFMA2 R12, -RZ, RZ, 0, 5.9604644775390625e-08 ;  /* 0x00000001ff0c7431 */ /* 0x000fe400000001ff */
[----:B------:R-:W-:Y:S02]  /*6c00*/  IMAD.MOV.U32 R8, RZ, RZ, 0x192 ;  /* 0x00000192ff087424 */ /* 0x000fe400078e00ff */
[----:B------:R-:W-:Y:S01]  /*6c10*/  IMAD.MOV.U32 R13, RZ, RZ, RZ ;  /* 0x000000ffff0d7224 */ /* 0x000fe200078e00ff */
[----:B------:R-:W5:Y:S01]  /*6c20*/  LDCU.64 UR6, c[0x4][0x78] ;  /* 0x01000f00ff0677ac */ /* 0x000f620008000a00 */
[----:B----4-:R-:W4:Y:S01]  /*6c30*/  LDC.64 R2, c[0x4][R3] ;  /* 0x0100000003027b82 */ /* 0x010f220000000a00 */
[----:B------:R-:W3:Y:S01]  /*6c40*/  LDCU.64 UR4, c[0x4][0x10] ;  /* 0x01000200ff0477ac */ /* 0x000ee20008000a00 */
[----:B--2---:R-:W-:Y:S01]  /*6c50*/  MOV R5, UR9 ;  /* 0x0000000900057c02 */ /* 0x004fe20008000f00 */
[----:B------:R-:W-:Y:S01]  /*6c60*/  IMAD.U32 R4, RZ, RZ, UR8 ;  /* 0x00000008ff047e24 */ /* 0x000fe2000f8e00ff */
[----:B-----5:R-:W-:Y:S01]  /*6c70*/  MOV R7, UR7 ;  /* 0x0000000700077c02 */ /* 0x020fe20008000f00 */
[----:B------:R-:W-:Y:S01]  /*6c80*/  IMAD.U32 R6, RZ, RZ, UR6 ;  /* 0x00000006ff067e24 */ /* 0x000fe2000f8e00ff */
[----:B---3--:R-:W-:Y:S01]  /*6c90*/  MOV R11, UR5 ;  /* 0x00000005000b7c02 */ /* 0x008fe20008000f00 */
[----:B------:R-:W-:Y:S02]  /*6ca0*/  IMAD.U32 R10, RZ, RZ, UR4 ;  /* 0x00000004ff0a7e24 */ /* 0x000fe4000f8e00ff */
[----:B------:R-:W-:Y:S07]  /*6cb0*/  LEPC R20, `(.L_x_120) ;  /* 0x000000001014794e */ /* 0x000fee0000000000 */
[----:B-1--4-:R-:W-:Y:S05]  /*6cc0*/  CALL.ABS.NOINC R2 ;  /* 0x0000000002007343 */ /* 0x012fea0003c00000 */
.L_x_120:
[----:B------:R-:W-:Y:S01]  /*6cd0*/  ISETP.NE.AND P6, PT, R76, RZ, PT ;  /* 0x000000ff4c00720c */ /* 0x000fe20003fc5270 */
[----:B------:R-:W-:Y:S05]  /*6ce0*/  WARPSYNC.ALL ;  /* 0x0000000000007948 */ /* 0x000fea0003800000 */
[----:B------:R-:W-:Y:S01]  /*6cf0*/  R2UR UR4, R34 ;  /* 0x00000000220472ca */ /* 0x000fe200000e0000 */
[--C-:B-1----:R-:W-:Y:S01]  /*6d00*/  HADD2.F32 R20, -RZ, R40.reuse.H0_H0 ;  /* 0x20000028ff147230 */ /* 0x102fe20000004100 */
[----:B------:R-:W-:Y:S01]  /*6d10*/  ISETP.NE.AND P0, PT, R72, RZ, PT ;  /* 0x000000ff4800720c */ /* 0x000fe20003f05270 */
[----:B------:R-:W-:Y:S01]  /*6d20*/  HADD2.F32 R21, -RZ, R40.H1_H1 ;  /* 0x30000028ff157230 */ /* 0x000fe20000004100 */
[----:B------:R-:W-:Y:S01]  /*6d30*/  MOV R38, UR51 ;  /* 0x0000003300267c02 */ /* 0x000fe20008000f00 */
[--C-:B------:R-:W-:Y:S01]  /*6d40*/  HADD2.F32 R36, -RZ, R41.reuse.H1_H1 ;  /* 0x30000029ff247230 */ /* 0x100fe20000004100 */
[----:B------:R-:W-:Y:S01]  /*6d50*/  MOV R83, UR37 ;  /* 0x0000002500537c02 */ /* 0x000fe20008000f00 */
[----:B------:R-:W-:Y:S01]  /*6d60*/  HADD2.F32 R37, -RZ, R48.H0_H0 ;  /* 0x20000030ff257230 */ /* 0x000fe20000004100 */
[----:B------:R-:W-:Y:S01]  /*6d70*/  @P6 LEA R38, R38, UR48, 0x3 ;  /* 0x0000003026266c11 */ /* 0x000fe2000f8e18ff */
[----:B------:R-:W-:Y:S01]  /*6d80*/  BSSY.RECONVERGENT B0, `(.L_x_121) ;  /* 0x000004d000007945 */ /* 0x000fe20003800200 */
[----:B------:R-:W-:Y:S02]  /*6d90*/  @P6 SHF.L.U32 R88, R70, 0x1f, RZ ;  /* 0x0000001f46586819 */ /* 0x000fe400000006ff */
[----:B------:R-:W-:Y:S01]  /*6da0*/  @P6 IADD3 R38, PT, PT, R38, 0x130, RZ ;  /* 0x0000013026266810 */ /* 0x000fe20007ffe0ff */
[----:B----4-:R-:W1:Y:S03]  /*6db0*/  LDTM.16dp256bit.x4 R4, tmem[UR4+0x20] ;  /* 0x00002004000479ee */ /* 0x010e660008120000 */
[----:B------:R-:W-:Y:S02]  /*6dc0*/  @P6 PRMT R38, R83, 0x654, R38 ;  /* 0x0000065453266816 */ /* 0x000fe40000000026 */
[----:B------:R-:W-:Y:S01]  /*6dd0*/  LEA R83, R39, UR48, 0x3 ;  /* 0x0000003027537c11 */ /* 0x000fe2000f8e18ff */
[C---:B-1----:R-:W-:Y:S01]  /*6de0*/  FMUL R0, R33.reuse, R4 ;  /* 0x0000000421007220 */ /* 0x042fe20000400000 */
[C---:B------:R-:W-:Y:S01]  /*6df0*/  FMUL R2, R33.reuse, R5 ;  /* 0x0000000521027220 */ /* 0x040fe20000400000 */
[C---:B------:R-:W-:Y:S01]  /*6e00*/  FMUL R3, R33.reuse, R6 ;  /* 0x0000000621037220 */ /* 0x040fe20000400000 */
[----:B------:R-:W-:Y:S01]  /*6e10*/  FMUL R7, R33, R7 ;  /* 0x0000000721077220 */ /* 0x000fe20000400000 */
[C---:B------:R-:W-:Y:S01]  /*6e20*/  FFMA R0, R35.reuse, R20, R0 ;  /* 0x0000001423007223 */ /* 0x040fe20000000000 */
[----:B------:R-:W-:Y:S02]  /*6e30*/  HADD2.F32 R20, -RZ, R41.H0_H0 ;  /* 0x20000029ff147230 */ /* 0x000fe40000004100 */
[----:B------:R-:W-:Y:S01]  /*6e40*/  FFMA R2, R35, R21, R2 ;  /* 0x0000001523027223 */ /* 0x000fe20000000002 */
[C---:B------:R-:W-:Y:S01]  /*6e50*/  FMUL R4, R33.reuse, R8 ;  /* 0x0000000821047220 */ /* 0x040fe20000400000 */
[----:B------:R-:W-:Y:S01]  /*6e60*/  FMUL R5, R33, R9 ;  /* 0x0000000921057220 */ /* 0x000fe20000400000 */
[--C-:B------:R-:W-:Y:S02]  /*6e70*/  HADD2.F32 R21, -RZ, R43.reuse.H0_H0 ;  /* 0x2000002bff157230 */ /* 0x100fe40000004100 */
[C---:B------:R-:W-:Y:S01]  /*6e80*/  FFMA R3, R35.reuse, R20, R3 ;  /* 0x0000001423037223 */ /* 0x040fe20000000003 */
[--C-:B------:R-:W-:Y:S01]  /*6e90*/  HADD2.F32 R20, -RZ, R42.reuse.H0_H0 ;  /* 0x2000002aff147230 */ /* 0x100fe20000004100 */
[----:B------:R-:W-:Y:S01]  /*6ea0*/  F2FP.F16.F32.PACK_AB R44, R2, R0 ;  /* 0x00000000022c723e */ /* 0x000fe200000000ff */
[----:B------:R-:W-:Y:S01]  /*6eb0*/  FFMA R7, R35, R36, R7 ;  /* 0x0000002423077223 */ /* 0x000fe20000000007 */
[----:B------:R-:W-:Y:S01]  /*6ec0*/  FMUL R6, R33, R10 ;  /* 0x0000000a21067220 */ /* 0x000fe20000400000 */
[----:B------:R-:W-:Y:S02]  /*6ed0*/  HADD2.F32 R36, -RZ, R43.H1_H1 ;  /* 0x3000002bff247230 */ /* 0x000fe40000004100 */
[----:B------:R-:W-:Y:S01]  /*6ee0*/  FFMA R4, R35, R20, R4 ;  /* 0x0000001423047223 */ /* 0x000fe20000000004 */
[----:B------:R-:W-:Y:S01]  /*6ef0*/  HADD2.F32 R20, -RZ, R42.H1_H1 ;  /* 0x3000002aff147230 */ /* 0x000fe20000004100 */
[----:B------:R-:W-:Y:S01]  /*6f00*/  F2FP.F16.F32.PACK_AB R45, R7, R3 ;  /* 0x00000003072d723e */ /* 0x000fe200000000ff */
[C---:B------:R-:W-:Y:S01]  /*6f10*/  FMUL R11, R33.reuse, R11 ;  /* 0x0000000b210b7220 */ /* 0x040fe20000400000 */
[C---:B------:R-:W-:Y:S01]  /*6f20*/  FMUL R8, R33.reuse, R12 ;  /* 0x0000000c21087220 */ /* 0x040fe20000400000 */
[----:B------:R-:W-:Y:S01]  /*6f30*/  FMUL R9, R33, R13 ;  /* 0x0000000d21097220 */ /* 0x000fe20000400000 */
[C---:B------:R-:W-:Y:S01]  /*6f40*/  FFMA R5, R35.reuse, R20, R5 ;  /* 0x0000001423057223 */ /* 0x040fe20000000005 */
[----:B------:R-:W-:Y:S02]  /*6f50*/  HADD2.F32 R20, -RZ, R48.H1_H1 ;  /* 0x30000030ff147230 */ /* 0x000fe40000004100 */
[C---:B------:R-:W-:Y:S01]  /*6f60*/  FFMA R6, R35.reuse, R21, R6 ;  /* 0x0000001523067223 */ /* 0x040fe20000000006 */
[C---:B------:R-:W-:Y:S01]  /*6f70*/  FFMA R11, R35.reuse, R36, R11 ;  /* 0x00000024230b7223 */ /* 0x040fe2000000000b */
[C---:B------:R-:W-:Y:S01]  /*6f80*/  FFMA R8, R35.reuse, R37, R8 ;  /* 0x0000002523087223 */ /* 0x040fe20000000008 */
[--C-:B------:R-:W-:Y:S02]  /*6f90*/  HADD2.F32 R21, -RZ, R49.reuse.H0_H0 ;  /* 0x20000031ff157230 */ /* 0x100fe40000004100 */
[----:B------:R-:W-:Y:S01]  /*6fa0*/  FFMA R9, R35, R20, R9 ;  /* 0x0000001423097223 */ /* 0x000fe20000000009 */
[C---:B------:R-:W-:Y:S01]  /*6fb0*/  FMUL R10, R33.reuse, R14 ;  /* 0x0000000e210a7220 */ /* 0x040fe20000400000 */
[----:B------:R-:W-:Y:S02]  /*6fc0*/  HADD2.F32 R20, -RZ, R49.H1_H1 ;  /* 0x30000031ff147230 */ /* 0x000fe40000004100 */
[C---:B------:R-:W-:Y:S01]  /*6fd0*/  FMUL R15, R33.reuse, R15 ;  /* 0x0000000f210f7220 */ /* 0x040fe20000400000 */
[----:B------:R-:W-:Y:S01]  /*6fe0*/  FMUL R12, R33, R16 ;  /* 0x00000010210c7220 */ /* 0x000fe20000400000 */
[C---:B------:R-:W-:Y:S01]  /*6ff0*/  FFMA R10, R35.reuse, R21, R10 ;  /* 0x00000015230a7223 */ /* 0x040fe2000000000a */
[--C-:B------:R-:W-:Y:S02]  /*7000*/  HADD2.F32 R21, -RZ, R50.reuse.H0_H0 ;  /* 0x20000032ff157230 */ /* 0x100fe40000004100 */
[----:B------:R-:W-:Y:S01]  /*7010*/  FFMA R15, R35, R20, R15 ;  /* 0x00000014230f7223 */ /* 0x000fe2000000000f */
[----:B------:R-:W-:Y:S02]  /*7020*/  HADD2.F32 R20, -RZ, R50.H1_H1 ;  /* 0x30000032ff147230 */ /* 0x000fe40000004100 */
[C---:B------:R-:W-:Y:S01]  /*7030*/  FMUL R13, R33.reuse, R17 ;  /* 0x00000011210d7220 */ /* 0x040fe20000400000 */
[--C-:B------:R-:W-:Y:S02]  /*7040*/  HADD2.F32 R37, -RZ, R51.reuse.H0_H0 ;  /* 0x20000033ff257230 */ /* 0x100fe40000004100 */
[C---:B------:R-:W-:Y:S01]  /*7050*/  FMUL R14, R33.reuse, R18 ;  /* 0x00000012210e7220 */ /* 0x040fe20000400000 */
[----:B------:R-:W-:Y:S02]  /*7060*/  HADD2.F32 R36, -RZ, R51.H1_H1 ;  /* 0x30000033ff247230 */ /* 0x000fe40000004100 */
        /* <DEDUP_REMOVED lines=21> */
[----:B------:R-:W-:Y:S02]  /*71c0*/  UIADD3 UR8, UP0, UPT, UR52, 0x680, URZ ;  /* 0x0000068034087890 */ /* 0x000fe4000ff1e0ff */
[----:B------:R-:W-:Y:S02]  /*71d0*/  UIADD3 UR5, UPT, UPT, UR41, 0x20, URZ ;  /* 0x0000002029057890 */ /* 0x000fe4000fffe0ff */
[----:B------:R-:W-:Y:S02]  /*71e0*/  UIADD3 UR4, UPT, UPT, UR48, 0x1400, URZ ;  /* 0x0000140030047890 */ /* 0x000fe4000fffe0ff */
[----:B------:R-:W-:Y:S01]  /*71f0*/  UIADD3.X UR9, UPT, UPT, URZ, UR53, URZ, UP0, !UPT ;  /* 0x00000035ff097290 */ /* 0x000fe200087fe4ff */
[----:B------:R-:W-:Y:S01]  /*7200*/  UMOV UR6, UR42 ;  /* 0x0000002a00067c82 */ /* 0x000fe20008000000 */
[----:B------:R-:W-:Y:S07]  /*7210*/  UMOV UR7, UR36 ;  /* 0x0000002400077c82 */ /* 0x000fee0008000000 */
[----:B------:R2:W-:Y:S01]  /*7220*/  UTMASTG.3D [UR4], [UR8] ;  /* 0x00000004080073b5 */ /* 0x0005e20008010000 */
[----:B------:R0:W-:Y:S01]  /*7230*/  UTMACMDFLUSH ;  /* 0x00000000000079b7 */ /* 0x0001e20000000000 */
[----:B--2---:R-:W-:Y:S04]  /*7240*/  DEPBAR.LE SB0, 0x1 ;  /* 0x000080400000791a */ /* 0x004fe80000000000 */
.L_x_122:
[----:B------:R-:W-:Y:S05]  /*7250*/  BSYNC.RECONVERGENT B0 ;  /* 0x0000000000007941 */ /* 0x000fea0003800200 */
.L_x_121:
[----:B------:R-:W-:Y:S01]  /*7260*/  BAR.SYNC.DEFER_BLOCKING 0x1, 0x80 ;  /* 0x0042000000007b1d */ /* 0x000fe20000010000 */
[----:B------:R-:W-:Y:S04]  /*7270*/  UIADD3 UR40, UPT, UPT, UR51, 0x1, URZ ;  /* 0x0000000133287890 */ /* 0x000fe8000fffe0ff */
[----:B------:R-:W-:Y:S04]  /*7280*/  UISETP.NE.AND UP0, UPT, UR40, 0x4, UPT ;  /* 0x000000042800788c */ /* 0x000fe8000bf05270 */
[----:B------:R-:W-:Y:S01]  /*7290*/  USEL UR40, UR40, URZ, UP0 ;  /* 0x000000ff28287287 */ /* 0x000fe20008000000 */
[----:B------:R2:W-:Y:S01]  /*72a0*/  @P6 SYNCS.ARRIVE.TRANS64.RED.A1T0 RZ, [R38+URZ], RZ ;  /* 0x000000ff26ff69a7 */ /* 0x0005e200081004ff */
[----:B------:R-:W-:Y:S01]  /*72b0*/  BSSY B1, `(.L_x_123) ;  /* 0x0000014000017945 */ /* 0x000fe20003800000 */
[----:B------:R-:W4:Y:S02]  /*72c0*/  @P6 SYNCS.PHASECHK.TRANS64.TRYWAIT P0, [R83+URZ+0x110], R88 ;  /* 0x00011058530065a7 */ /* 0x000f2400080011ff */
[----:B----4-:R-:W-:Y:S01]  /*72d0*/  @P6 SEL R81, RZ, 0x1, !P0 ;  /* 0x00000001ff516807 */ /* 0x010fe20004000000 */
[----:B--2---:R-:W-:Y:S06]  /*72e0*/  @!P6 BRA `(.L_x_124) ;  /* 0x000000000040e947 */ /* 0x004fec0003800000 */
[----:B------:R-:W-:Y:S01]  /*72f0*/  ISETP.NE.AND P1, PT, R82, RZ, PT ;  /* 0x000000ff5200720c */ /* 0x000fe20003f25270 */
[----:B------:R-:W-:Y:S01]  /*7300*/  BSSY B0, `(.L_x_125) ;  /* 0x0000009000007945 */ /* 0x000fe20003800000 */
[----:B------:R-:W-:Y:S11]  /*7310*/  ISETP.NE.AND P0, PT, R81, RZ, PT ;  /* 0x000000ff5100720c */ /* 0x000ff60003f05270 */
[----:B------:R-:W-:Y:S05]  /*7320*/  @P1 IMAD R2, R39, 0x1000, R80 ;  /* 0x0000100027021824 */ /* 0x000fea00078e0250 */
[----:B------:R-:W-:Y:S05]  /*7330*/  @P1 IADD3 R0, PT, PT, R2, UR48, RZ ;  /* 0x0000003002001c10 */ /* 0x000fea000fffe0ff */
[----:B------:R-:W-:Y:S01]  /*7340*/  @P1 IMAD.IADD R0, R71, 0x1, R0 ;  /* 0x0000000147001824 */ /* 0x000fe200078e0200 */
[----:B------:R-:W-:Y:S06]  /*7350*/  @P0 BRA `(.L_x_126) ;  /* 0x00000000000c0947 */ /* 0x000fec0003800000 */
[----:B------:R-:W-:Y:S04]  /*7360*/  SHF.L.U32 R4, R70, 0x1f, RZ ;  /* 0x0000001f46047819 */ /* 0x000fe800000006ff */
[----:B------:R-:W2:Y:S02]  /*7370*/  SYNCS.PHASECHK.TRANS64.TRYWAIT P0, [R83+URZ+0x110], R4 ;  /* 0x00011004530075a7 */ /* 0x000ea400080011ff */
[----:B--2---:R-:W-:Y:S05]  /*7380*/  @!P0 BRA `(.L_x_127) ;  /* 0x0000002000bc8947 */ /* 0x004fea0003800000 */
.L_x_126:
[----:B------:R-:W-:Y:S05]  /*7390*/  BSYNC B0 ;  /* 0x0000000000007941 */ /* 0x000fea0003800000 */
.L_x_125:
[----:B------:R-:W-:Y:S02]  /*73a0*/  ISETP.NE.AND P0, PT, R82, RZ, PT ;  /* 0x000000ff5200720c */ /* 0x000fe40003f05270 */
[----:B------:R-:W-:Y:S11]  /*73b0*/  IADD3 R39, PT, PT, R39, 0x1, RZ ;  /* 0x0000000127277810 */ /* 0x000ff60007ffe0ff */
[----:B------:R-:W-:Y:S05]  /*73c0*/  @P0 WARPSYNC.ALL ;  /* 0x0000000000000948 */ /* 0x000fea0003800000 */
[----:B------:R4:W1:Y:S04]  /*73d0*/  @P0 LDSM.16.M88.4 R40, [R2+UR48+0x400] ;  /* 0x000400300228083b */ /* 0x0008680008000200 */
[----:B------:R4:W1:Y:S02]  /*73e0*/  @P0 LDSM.16.M88.4 R48, [R0+0x400] ;  /* 0x000400000030083b */ /* 0x0008640000000200 */
.L_x_124:
[----:B------:R-:W-:Y:S05]  /*73f0*/  BSYNC B1 ;  /* 0x0000000000017941 */ /* 0x000fea0003800000 */
.L_x_123:
[----:B----4-:R-:W-:Y:S05]  /*7400*/  VIADD R0, R34, 0x40 ;  /* 0x0000004022007836 */ /* 0x010fea0000000000 */
[----:B------:R-:W-:Y:S04]  /*7410*/  SHF.R.U32.HI R0, RZ, 0x15, R0 ;  /* 0x00000015ff007819 */ /* 0x000fe80000011600 */
[----:B------:R-:W-:Y:S11]  /*7420*/  LOP3.LUT P0, RZ, R0, 0x3, R65, 0x48, !PT ;  /* 0x0000000300ff7812 */ /* 0x000ff60007804841 */
[----:B------:R-:W-:Y:S02]  /*7430*/  @!UPT UIADD3 URZ, UPT, UPT, URZ, URZ, URZ ;  /* 0x000000fffffff290 */ /* 0x000fe4000fffe0ff */
        /* <DEDUP_REMOVED lines=8> */
[----:B------:R-:W3:Y:S01]  /*74c0*/  LDCU.64 UR4, c[0x4][0x10] ;  /* 0x01000200ff0477ac */ /* 0x000ee20008000a00 */
[----:B----4-:R-:W-:Y:S01]  /*74d0*/  MOV R5, UR9 ;  /* 0x0000000900057c02 */ /* 0x010fe20008000f00 */
[----:B--2---:R-:W-:Y:S01]  /*74e0*/  IMAD.U32 R4, RZ, RZ, UR8 ;  /* 0x00000008ff047e24 */ /* 0x004fe2000f8e00ff */
[----:B-----5:R-:W-:Y:S01]  /*74f0*/  MOV R7, UR7 ;  /* 0x0000000700077c02 */ /* 0x020fe20008000f00 */
[----:B------:R-:W-:Y:S01]  /*7500*/  IMAD.U32 R6, RZ, RZ, UR6 ;  /* 0x00000006ff067e24 */ /* 0x000fe2000f8e00ff */
[----:B---3--:R-:W-:Y:S01]  /*7510*/  MOV R11, UR5 ;  /* 0x00000005000b7c02 */ /* 0x008fe20008000f00 */
[----:B------:R-:W-:Y:S02]  /*7520*/  IMAD.U32 R10, RZ, RZ, UR4 ;  /* 0x00000004ff0a7e24 */ /* 0x000fe4000f8e00ff */
[----:B------:R-:W-:Y:S07]  /*7530*/  LEPC R20, `(.L_x_128) ;  /* 0x000000001014794e */ /* 0x000fee0000000000 */
[----:B-1----:R-:W-:Y:S05]  /*7540*/  CALL.ABS.NOINC R2 ;  /* 0x0000000002007343 */ /* 0x002fea0003c00000 */
.L_x_128:
        /* <DEDUP_REMOVED lines=8> */
[----:B--2---:R-:W-:Y:S01]  /*75d0*/  MOV R83, UR37 ;  /* 0x0000002500537c02 */ /* 0x004fe20008000f00 */
[----:B------:R-:W-:Y:S01]  /*75e0*/  HADD2.F32 R37, -RZ, R48.H0_H0 ;  /* 0x20000030ff257230 */ /* 0x000fe20000004100 */
[----:B------:R-:W-:Y:S01]  /*75f0*/  @P6 LEA R38, R38, UR48, 0x3 ;  /* 0x0000003026266c11 */ /* 0x000fe2000f8e18ff */
[----:B------:R-:W-:Y:S01]  /*7600*/  BSSY.RECONVERGENT B0, `(.L_x_129) ;  /* 0x000004d000007945 */ /* 0x000fe20003800200 */
[----:B------:R-:W-:Y:S02]  /*7610*/  LEA R88, R39, UR48, 0x3 ;  /* 0x0000003027587c11 */ /* 0x000fe4000f8e18ff */
[----:B------:R-:W-:Y:S01]  /*7620*/  @P6 IADD3 R38, PT, PT, R38, 0x130, RZ ;  /* 0x0000013026266810 */ /* 0x000fe20007ffe0ff */
[----:B------:R-:W1:Y:S03]  /*7630*/  LDTM.16dp256bit.x4 R4, tmem[UR4+0x40] ;  /* 0x00004004000479ee */ /* 0x000e660008120000 */
[----:B------:R-:W-:Y:S02]  /*7640*/  @P6 PRMT R38, R83, 0x654, R38 ;  /* 0x0000065453266816 */ /* 0x000fe40000000026 */
[----:B------:R-:W-:Y:S01]  /*7650*/  @P6 SHF.L.U32 R83, R70, 0x1f, RZ ;  /* 0x0000001f46536819 */ /* 0x000fe200000006ff */
        /* <DEDUP_REMOVED lines=71> */
.L_x_130:
[----:B------:R-:W-:Y:S05]  /*7ad0*/  BSYNC.RECONVERGENT B0 ;  /* 0x0000000000007941 */ /* 0x000fea0003800200 */
.L_x_129:
        /* <DEDUP_REMOVED lines=19> */
.L_x_134:
[----:B------:R-:W-:Y:S05]  /*7c10*/  BSYNC B0 ;  /* 0x0000000000007941 */ /* 0x000fea0003800000 */
.L_x_133:
[----:B------:R-:W-:Y:S11]  /*7c20*/  ISETP.NE.AND P0, PT, R82, RZ, PT ;  /* 0x000000ff5200720c */ /* 0x000ff60003f05270 */
[----:B------:R-:W-:Y:S02]  /*7c30*/  @!UPT UIADD3 URZ, UPT, UPT, URZ, URZ, URZ ;  /* 0x000000fffffff290 */ /* 0x000fe4000fffe0ff */
[----:B------:R-:W-:Y:S05]  /*7c40*/  @P0 WARPSYNC.ALL ;  /* 0x0000000000000948 */ /* 0x000fea0003800000 */
[----:B------:R4:W1:Y:S04]  /*7c50*/  @P0 LDSM.16.M88.4 R40, [R39+UR48+0x400] ;  /* 0x000400302728083b */ /* 0x0008680008000200 */
[----:B------:R4:W1:Y:S02]  /*7c60*/  @P0 LDSM.16.M88.4 R48, [R0+0x400] ;  /* 0x000400000030083b */ /* 0x0008640000000200 */
.L_x_132:
[----:B------:R-:W-:Y:S05]  /*7c70*/  BSYNC B1 ;  /* 0x0000000000017941 */ /* 0x000fea0003800000 */
.L_x_131:
[----:B----4-:R-:W-:Y:S05]  /*7c80*/  VIADD R0, R34, 0x60 ;  /* 0x0000006022007836 */ /* 0x010fea0000000000 */
[----:B------:R-:W-:Y:S04]  /*7c90*/  SHF.R.U32.HI R0, RZ, 0x15, R0 ;  /* 0x00000015ff007819 */ /* 0x000fe80000011600 */
[----:B------:R-:W-:Y:S11]  /*7ca0*/  LOP3.LUT P0, RZ, R0, 0x3, R65, 0x48, !PT ;  /* 0x0000000300ff7812 */ /* 0x000ff60007804841 */
[----:B------:R-:W-:Y:S02]  /*7cb0*/  @!UPT UIADD3 URZ, UPT, UPT, URZ, URZ, URZ ;  /* 0x000000fffffff290 */ /* 0x000fe4000fffe0ff */
[----:B------:R-:W-:Y:S05]  /*7cc0*/  @!P0 BRA `(.L_x_136) ;  /* 0x0000000000408947 */ /* 0x000fea0003800000 */
[----:B------:R-:W4:Y:S01]  /*7cd0*/  LDCU.64 UR8, c[0x4][0x70] ;  /* 0x01000e00ff0877ac */ /* 0x000f220008000a00 */
[----:B--2---:R-:W-:Y:S01]  /*7ce0*/  MOV R3, 0x0 ;  /* 0x0000000000037802 */ /* 0x004fe20000000f00 */
[----:B------:R-:W-:Y:S02]  /*7cf0*/  HFMA2 R12, -RZ, RZ, 0, 5.9604644775390625e-08 ;  /* 0x00000001ff0c7431 */ /* 0x000fe400000001ff */
[----:B------:R-:W-:Y:S02]  /*7d00*/  IMAD.MOV.U32 R8, RZ, RZ, 0x192 ;  /* 0x00000192ff087424 */ /* 0x000fe400078e00ff */
[----:B------:R-:W-:Y:S01]  /*7d10*/  IMAD.MOV.U32 R13, RZ, RZ, RZ ;  /* 0x000000ffff0d7224 */ /* 0x000fe200078e00ff */
[----:B------:R-:W2:Y:S01]  /*7d20*/  LDCU.64 UR6, c[0x4][0x78] ;  /* 0x01000f00ff0677ac */ /* 0x000ea20008000a00 */
[----:B------:R-:W1:Y:S01]  /*7d30*/  LDC.64 R2, c[0x4][R3] ;  /* 0x0100000003027b82 */ /* 0x000e620000000a00 */
[----:B------:R-:W5:Y:S01]  /*7d40*/  LDCU.64 UR4, c[0x4][0x10] ;  /* 0x01000200ff0477ac */ /* 0x000f620008000a00 */
[----:B----4-:R-:W-:Y:S01]  /*7d50*/  MOV R5, UR9 ;  /* 0x0000000900057c02 */ /* 0x010fe20008000f00 */
[----:B------:R-:W-:Y:S01]  /*7d60*/  IMAD.U32 R4, RZ, RZ, UR8 ;  /* 0x00000008ff047e24 */ /* 0x000fe2000f8e00ff */
[----:B--2---:R-:W-:Y:S01]  /*7d70*/  MOV R7, UR7 ;  /* 0x0000000700077c02 */ /* 0x004fe20008000f00 */
[----:B------:R-:W-:Y:S01]  /*7d80*/  IMAD.U32 R6, RZ, RZ, UR6 ;  /* 0x00000006ff067e24 */ /* 0x000fe2000f8e00ff */
[----:B-----5:R-:W-:Y:S01]  /*7d90*/  MOV R11, UR5 ;  /* 0x00000005000b7c02 */ /* 0x020fe20008000f00 */
[----:B------:R-:W-:Y:S02]  /*7da0*/  IMAD.U32 R10, RZ, RZ, UR4 ;  /* 0x00000004ff0a7e24 */ /* 0x000fe4000f8e00ff */
[----:B------:R-:W-:Y:S07]  /*7db0*/  LEPC R20, `(.L_x_136) ;  /* 0x000000001014794e */ /* 0x000fee0000000000 */
[----:B-1-3--:R-:W-:Y:S05]  /*7dc0*/  CALL.ABS.NOINC R2 ;  /* 0x0000000002007343 */ /* 0x00afea0003c00000 */
.L_x_136:
[----:B------:R-:W-:Y:S01]  /*7dd0*/  ISETP.NE.AND P0, PT, R72, RZ, PT ;  /* 0x000000ff4800720c */ /* 0x000fe20003f05270 */
[----:B------:R-:W-:Y:S05]  /*7de0*/  WARPSYNC.ALL ;  /* 0x0000000000007948 */ /* 0x000fea0003800000 */
[----:B------:R-:W-:Y:S01]  /*7df0*/  R2UR UR4, R34 ;  /* 0x00000000220472ca */ /* 0x000fe200000e0000 */
[--C-:B-1----:R-:W-:Y:S01]  /*7e00*/  HADD2.F32 R20, -RZ, R40.reuse.H0_H0 ;  /* 0x20000028ff147230 */ /* 0x102fe20000004100 */
[----:B------:R-:W-:Y:S01]  /*7e10*/  R2UR UR5, R79 ;  /* 0x000000004f0572ca */ /* 0x000fe200000e0000 */
[----:B------:R-:W-:Y:S01]  /*7e20*/  HADD2.F32 R36, -RZ, R40.H1_H1 ;  /* 0x30000028ff247230 */ /* 0x000fe20000004100 */
[----:B------:R-:W-:Y:S01]  /*7e30*/  BSSY.RECONVERGENT B0, `(.L_x_137) ;  /* 0x000004f000007945 */ /* 0x000fe20003800200 */
[--C-:B------:R-:W-:Y:S02]  /*7e40*/  HADD2.F32 R21, -RZ, R41.reuse.H0_H0 ;  /* 0x20000029ff157230 */ /* 0x100fe40000004100 */
[----:B------:R-:W-:Y:S02]  /*7e50*/  HADD2.F32 R38, -RZ, R41.H1_H1 ;  /* 0x30000029ff267230 */ /* 0x000fe40000004100 */
[--C-:B------:R-:W-:Y:S02]  /*7e60*/  HADD2.F32 R37, -RZ, R42.reuse.H0_H0 ;  /* 0x2000002aff257230 */ /* 0x100fe40000004100 */
[----:B------:R-:W-:Y:S02]  /*7e70*/  HADD2.F32 R40, -RZ, R42.H1_H1 ;  /* 0x3000002aff287230 */ /* 0x000fe40000004100 */
[----:B------:R-:W1:Y:S01]  /*7e80*/  LDTM.16dp256bit.x4 R4, tmem[UR4+0x60] ;  /* 0x00006004000479ee */ /* 0x000e620008120000 */
[----:B------:R-:W-:Y:S01]  /*7e90*/  NOP ;  /* 0x0000000000007918 */ /* 0x000fe20000000000 */
[----:B------:R-:W-:Y:S01]  /*7ea0*/  UIADD3 UR5, UPT, UPT, UR5, 0x1a0, URZ ;  /* 0x000001a005057890 */ /* 0x000fe2000fffe0ff */
[--C-:B------:R-:W-:Y:S02]  /*7eb0*/  HADD2.F32 R39, -RZ, R43.reuse.H0_H0 ;  /* 0x2000002bff277230 */ /* 0x100fe40000004100 */
[----:B------:R-:W-:Y:S01]  /*7ec0*/  HADD2.F32 R41, -RZ, R43.H1_H1 ;  /* 0x3000002bff297230 */ /* 0x000fe20000004100 */
[----:B------:R-:W-:Y:S01]  /*7ed0*/  UPRMT UR5, UR37, 0x654, UR5 ;  /* 0x0000065425057896 */ /* 0x000fe20008000005 */
[--C-:B------:R-:W-:Y:S02]  /*7ee0*/  HADD2.F32 R42, -RZ, R48.reuse.H0_H0 ;  /* 0x20000030ff2a7230 */ /* 0x100fe40000004100 */
[----:B------:R-:W-:Y:S02]  /*7ef0*/  HADD2.F32 R43, -RZ, R48.H1_H1 ;  /* 0x30000030ff2b7230 */ /* 0x000fe40000004100 */
[--C-:B------:R-:W-:Y:S02]  /*7f00*/  HADD2.F32 R44, -RZ, R49.reuse.H0_H0 ;  /* 0x20000031ff2c7230 */ /* 0x100fe40000004100 */
[----:B------:R-:W-:Y:S02]  /*7f10*/  HADD2.F32 R46, -RZ, R49.H1_H1 ;  /* 0x30000031ff2e7230 */ /* 0x000fe40000004100 */
[----:B-1----:R-:W-:Y:S01]  /*7f20*/  SYNCS.ARRIVE.TRANS64.RED.A1T0 RZ, [UR5], RZ ;  /* 0x000000ffffff79a7 */ /* 0x002fe20008100405 */
[--C-:B------:R-:W-:Y:S02]  /*7f30*/  HADD2.F32 R45, -RZ, R50.reuse.H0_H0 ;  /* 0x20000032ff2d7230 */ /* 0x100fe40000004100 */
[----:B------:R-:W-:Y:S02]  /*7f40*/  HADD2.F32 R48, -RZ, R50.H1_H1 ;  /* 0x30000032ff307230 */ /* 0x000fe40000004100 */
[--C-:B------:R-:W-:Y:S02]  /*7f50*/  HADD2.F32 R47, -RZ, R51.reuse.H0_H0 ;  /* 0x20000033ff2f7230 */ /* 0x100fe40000004100 */
[----:B------:R-:W-:Y:S02]  /*7f60*/  HADD2.F32 R50, -RZ, R51.H1_H1 ;  /* 0x30000033ff327230 */ /* 0x000fe40000004100 */
[C---:B------:R-:W-:Y:S01]  /*7f70*/  FMUL R4, R33.reuse, R4 ;  /* 0x0000000421047220 */ /* 0x040fe20000400000 */
[C---:B------:R-:W-:Y:S01]  /*7f80*/  FMUL R5, R33.reuse, R5 ;  /* 0x0000000521057220 */ /* 0x040fe20000400000 */
[C---:B------:R-:W-:Y:S01]  /*7f90*/  FMUL R6, R33.reuse, R6 ;  /* 0x0000000621067220 */ /* 0x040fe20000400000 */
[----:B------:R-:W-:Y:S01]  /*7fa0*/  FMUL R7, R33, R7 ;  /* 0x0000000721077220 */ /* 0x000fe20000400000 */
[C---:B------:R-:W-:Y:S01]  /*7fb0*/  FFMA R4, R35.reuse, R20, R4 ;  /* 0x0000001423047223 */ /* 0x040fe20000000004 */
[C---:B------:R-:W-:Y:S01]  /*7fc0*/  FFMA R5, R35.reuse, R36, R5 ;  /* 0x0000002423057223 */ /* 0x040fe20000000005 */
[C---:B------:R-:W-:Y:S01]  /*7fd0*/  FFMA R6, R35.reuse, R21, R6 ;  /* 0x0000001523067223 */ /* 0x040fe20000000006 */
[----:B------:R-:W-:Y:S01]  /*7fe0*/  FFMA R7, R35, R38, R7 ;  /* 0x0000002623077223 */ /* 0x000fe20000000007 */
[C---:B------:R-:W-:Y:S01]  /*7ff0*/  FMUL R8, R33.reuse, R8 ;  /* 0x0000000821087220 */ /* 0x040fe20000400000 */
[----:B------:R-:W-:Y:S01]  /*8000*/  FMUL R9, R33, R9 ;  /* 0x0000000921097220 */ /* 0x000fe20000400000 */
[----:B---3--:R-:W-:Y:S01]  /*8010*/  F2FP.F16.F32.PACK_AB R80, R5, R4 ;  /* 0x000000040550723e */ /* 0x008fe200000000ff */
[----:B------:R-:W-:Y:S01]  /*8020*/  FMUL R0, R33, R10 ;  /* 0x0000000a21007220 */ /* 0x000fe20000400000 */
[----:B------:R-:W-:Y:S01]  /*8030*/  F2FP.F16.F32.PACK_AB R81, R7, R6 ;  /* 0x000000060751723e */ /* 0x000fe200000000ff */
[C---:B------:R-:W-:Y:S01]  /*8040*/  FFMA R8, R35.reuse, R37, R8 ;  /* 0x0000002523087223 */ /* 0x040fe20000000008 */
[----:B------:R-:W-:Y:S01]  /*8050*/  FFMA R9, R35, R40, R9 ;  /* 0x0000002823097223 */ /* 0x000fe20000000009 */
[C---:B------:R-:W-:Y:S01]  /*8060*/  FMUL R2, R33.reuse, R11 ;  /* 0x0000000b21027220 */ /* 0x040fe20000400000 */
[C---:B--2---:R-:W-:Y:S01]  /*8070*/  FMUL R3, R33.reuse, R12 ;  /* 0x0000000c21037220 */ /* 0x044fe20000400000 */
[----:B------:R-:W-:Y:S01]  /*8080*/  FMUL R10, R33, R13 ;  /* 0x0000000d210a7220 */ /* 0x000fe20000400000 */
[----:B------:R-:W-:Y:S01]  /*8090*/  FFMA R0, R35, R39, R0 ;  /* 0x0000002723007223 */ /* 0x000fe20000000000 */
        /* <DEDUP_REMOVED lines=40> */
.L_x_138:
[----:B------:R-:W-:Y:S05]  /*8320*/  BSYNC.RECONVERGENT B0 ;  /* 0x0000000000007941 */ /* 0x000fea0003800200 */
.L_x_137:
[----:B------:R-:W-:Y:S01]  /*8330*/  BAR.SYNC.DEFER_BLOCKING 0x1, 0x80 ;  /* 0x0042000000007b1d */ /* 0x000fe20000010000 */
[----:B------:R-:W-:Y:S01]  /*8340*/  UISETP.NE.AND UP0, UPT, UR49, -0x4, UPT ;  /* 0xfffffffc3100788c */ /* 0x000fe2000bf05270 */
[----:B------:R-:W-:Y:S08]  /*8350*/  IADD3 R0, PT, PT, R30, 0x1, RZ ;  /* 0x000000011e007810 */ /* 0x000ff00007ffe0ff */
[----:B------:R-:W-:Y:S05]  /*8360*/  BRA.U !UP0, `(.L_x_139) ;  /* 0x0000000108287547 */ /* 0x000fea000b800000 */
[----:B------:R-:W-:Y:S01]  /*8370*/  ISETP.NE.AND P0, PT, R76, RZ, PT ;  /* 0x000000ff4c00720c */ /* 0x000fe20003f05270 */
[----:B------:R-:W-:Y:S01]  /*8380*/  IMAD.U32 R3, RZ, RZ, UR51 ;  /* 0x00000033ff037e24 */ /* 0x000fe2000f8e00ff */
[----:B------:R-:W-:Y:S01]  /*8390*/  UIADD3 UR51, UPT, UPT, UR51, 0x1, URZ ;  /* 0x0000000133337890 */ /* 0x000fe2000fffe0ff */
[----:B------:R-:W-:Y:S03]  /*83a0*/  IMAD.U32 R2, RZ, RZ, UR37 ;  /* 0x00000025ff027e24 */ /* 0x000fe6000f8e00ff */
[----:B------:R-:W-:Y:S04]  /*83b0*/  UISETP.NE.AND UP0, UPT, UR51, 0x4, UPT ;  /* 0x000000043300788c */ /* 0x000fe8000bf05270 */
[----:B------:R-:W-:Y:S03]  /*83c0*/  USEL UR51, UR51, URZ, UP0 ;  /* 0x000000ff33337287 */ /* 0x000fe60008000000 */
[----:B------:R-:W-:Y:S05]  /*83d0*/  @P0 LEA R3, R3, UR48, 0x3 ;  /* 0x0000003003030c11 */ /* 0x000fea000f8e18ff */
[----:B------:R-:W-:Y:S05]  /*83e0*/  @P0 VIADD R3, R3, 0x130 ;  /* 0x0000013003030836 */ /* 0x000fea0000000000 */
[----:B------:R-:W-:Y:S04]  /*83f0*/  @P0 PRMT R2, R2, 0x654, R3 ;  /* 0x0000065402020816 */ /* 0x000fe80000000003 */
[----:B------:R2:W-:Y:S03]  /*8400*/  @P0 SYNCS.ARRIVE.TRANS64.RED.A1T0 RZ, [R2+URZ], RZ ;  /* 0x000000ff02ff09a7 */ /* 0x0005e600081004ff */
.L_x_139:
[----:B------:R-:W-:Y:S01]  /*8410*/  ISETP.NE.AND P2, PT, R73, RZ, PT ;  /* 0x000000ff4900720c */ /* 0x000fe20003f45270 */
[----:B------:R-:W-:Y:S01]  /*8420*/  UIADD3 UR49, UPT, UPT, UR49, 0x4, URZ ;  /* 0x0000000431317890 */ /* 0x000fe2000fffe0ff */
[----:B------:R-:W-:Y:S01]  /*8430*/  ISETP.NE.AND P0, PT, R75, 0x2, PT ;  /* 0x000000024b00780c */ /* 0x000fe20003f05270 */
[----:B------:R-:W-:Y:S01]  /*8440*/  IMAD.IADD R20, R29, 0x1, R58 ;  /* 0x000000011d147824 */ /* 0x000fe200078e023a */
[----:B------:R-:W-:Y:S01]  /*8450*/  ISETP.NE.AND P1, PT, R0, 0x4, PT ;  /* 0x000000040000780c */ /* 0x000fe20003f25270 */
[----:B------:R-:W-:Y:S01]  /*8460*/  IMAD.IADD R21, R31, 0x1, R60 ;  /* 0x000000011f157824 */ /* 0x000fe200078e023c */
[----:B------:R-:W-:Y:S02]  /*8470*/  SEL R3, RZ, 0x1, P0 ;  /* 0x00000001ff037807 */ /* 0x000fe40000000000 */
[----:B--2---:R-:W-:Y:S02]  /*8480*/  SEL R2, RZ, 0x1, P1 ;  /* 0x00000001ff027807 */ /* 0x004fe40000800000 */
[----:B------:R-:W-:Y:S02]  /*8490*/  LOP3.LUT R68, R68, R3, RZ, 0x3c, !PT ;  /* 0x0000000344447212 */ /* 0x000fe400078e3cff */
[----:B------:R-:W-:Y:S02]  /*84a0*/  LOP3.LUT R69, R69, R2, RZ, 0x3c, !PT ;  /* 0x0000000245457212 */ /* 0x000fe400078e3cff */
[----:B------:R-:W-:Y:S02]  /*84b0*/  @P2 R2UR UR36, R67 ;  /* 0x00000000432422ca */ /* 0x000fe400000e0000 */
[----:B------:R-:W-:Y:S02]  /*84c0*/  SEL R75, R75, RZ, P0 ;  /* 0x000000ff4b4b7207 */ /* 0x000fe40000000000 */
[----:B------:R-:W-:Y:S01]  /*84d0*/  SEL R30, R0, RZ, P1 ;  /* 0x000000ff001e7207 */ /* 0x000fe20000800000 */
[----:B------:R-:W-:Y:S10]  /*84e0*/  @P2 BRA `(.L_x_140) ;  /* 0xffffffd000182947 */ /* 0x000ff4000383ffff */
[----:B------:R-:W-:-:S09]  /*84f0*/  UISETP.NE.AND UP0, UPT, UR50, URZ, UPT ;  /* 0x000000ff3200728c */ /* 0x000fd2000bf05270 */
[----:B------:R-:W-:Y:S05]  /*8500*/  BRA.U !UP0, `(.L_x_141) ;  /* 0x0000000108487547 */ /* 0x000fea000b800000 */
[----:B------:R-:W2:Y:S02]  /*8510*/  LDCU.64 UR4, c[0x0][0x890] ;  /* 0x00011200ff0477ac */ /* 0x000ea40008000a00 */
[----:B--2---:R-:W-:-:S04]  /*8520*/  UISETP.NE.U32.AND UP0, UPT, UR4, URZ, UPT ;  /* 0x000000ff0400728c */ /* 0x004fc8000bf05070 */
[----:B------:R-:W-:-:S09]  /*8530*/  UISETP.NE.AND.EX UP0, UPT, UR5, URZ, UPT, UP0 ;  /* 0x000000ff0500728c */ /* 0x000fd2000bf05300 */
[----:B------:R-:W-:Y:S05]  /*8540*/  BRA.U UP0, `(.L_x_142) ;  /* 0x00000001000c7547 */ /* 0x000fea000b800000 */
[----:B------:R-:W-:-:S13]  /*8550*/  FSETP.NEU.AND P0, PT, R35, RZ, PT ;  /* 0x000000ff2300720b */ /* 0x000fda0003f0d000 */
[----:B------:R-:W-:Y:S05]  /*8560*/  @!P0 EXIT ;  /* 0x000000000000894d */ /* 0x000fea0003800000 */
[----:B------:R-:W-:Y:S05]  /*8570*/  BRA `(.L_x_141) ;  /* 0x00000000002c7947 */ /* 0x000fea0003800000 */
.L_x_142:
[----:B------:R-:W-:Y:S01]  /*8580*/  ISETP.NE.AND P0, PT, R74, RZ, PT ;  /* 0x000000ff4a00720c */ /* 0x000fe20003f05270 */
[----:B------:R-:W-:-:S12]  /*8590*/  BSSY.RECONVERGENT B0, `(.L_x_141) ;  /* 0x0000009000007945 */ /* 0x000fd80003800200 */
[----:B------:R-:W-:Y:S05]  /*85a0*/  @P0 BRA `(.L_x_143) ;  /* 0x0000000000140947 */ /* 0x000fea0003800000 */
[----:B------:R-:W2:Y:S02]  /*85b0*/  LDCU.64 UR4, c[0x0][0x888] ;  /* 0x00011100ff0477ac */ /* 0x000ea40008000a00 */
[----:B--2---:R-:W-:-:S04]  /*85c0*/  ISETP.NE.U32.AND P0, PT, RZ, UR4, PT ;  /* 0x00000004ff007c0c */ /* 0x004fc8000bf05070 */
[----:B------:R-:W-:-:S13]  /*85d0*/  ISETP.NE.AND.EX P0, PT, RZ, UR5, PT, P0 ;  /* 0x00000005ff007c0c */ /* 0x000fda000bf05300 */
[----:B------:R-:W-:Y:S05]  /*85e0*/  @!P0 EXIT ;  /* 0x000000000000894d */ /* 0x000fea0003800000 */
[----:B------:R-:W-:Y:S05]  /*85f0*/  BRA `(.L_x_144) ;  /* 0x0000000000087947 */ /* 0x000fea0003800000 */
.L_x_143:
[----:B------:R-:W-:-:S13]  /*8600*/  FSETP.NEU.AND P0, PT, R35, RZ, PT ;  /* 0x000000ff2300720b */ /* 0x000fda0003f0d000 */
[----:B------:R-:W-:Y:S05]  /*8610*/  @!P0 EXIT ;  /* 0x000000000000894d */ /* 0x000fea0003800000 */
.L_x_144:
[----:B------:R-:W-:Y:S05]  /*8620*/  BSYNC.RECONVERGENT B0 ;  /* 0x0000000000007941 */ /* 0x000fea0003800200 */
.L_x_141:
[----:B------:R-:W-:Y:S01]  /*8630*/  ULEA UR4, UR51, UR48, 0x3 ;  /* 0x0000003033047291 */ /* 0x000fe2000f8e18ff */
[----:B------:R-:W-:-:S04]  /*8640*/  DEPBAR.LE SB0, 0x0 ;  /* 0x000080000000791a */ /* 0x000fc80000000000 */
[----:B------:R-:W-:-:S04]  /*8650*/  UIADD3 UR4, UPT, UPT, UR4, 0x130, URZ ;  /* 0x0000013004047890 */ /* 0x000fc8000fffe0ff */
[----:B------:R-:W-:-:S09]  /*8660*/  UPRMT UR4, UR37, 0x654, UR4 ;  /* 0x0000065425047896 */ /* 0x000fd20008000004 */
[----:B------:R-:W-:Y:S01]  /*8670*/  SYNCS.ARRIVE.TRANS64.RED.A1T0 RZ, [UR4], RZ ;  /* 0x000000ffffff79a7 */ /* 0x000fe20008100404 */
[----:B------:R-:W-:Y:S05]  /*8680*/  EXIT ;  /* 0x000000000000794d */ /* 0x000fea0003800000 */
.L_x_20:
[----:B--2---:R2:W1:Y:S02]  /*8690*/  SYNCS.PHASECHK.TRANS64.TRYWAIT P0, [R3+URZ+0x1d0], R2 ;  /* 0x0001d002030075a7 */ /* 0x00446400080011ff */
[----:B-1----:R-:W-:Y:S05]  /*86a0*/  @!P0 NANOSLEEP.SYNCS 0x989680 ;  /* 0x009896800000895d */ /* 0x002fea0003900000 */
[----:B------:R-:W1:Y:S02]  /*86b0*/  @!P0 SYNCS.PHASECHK.TRANS64 P0, [R3+URZ+0x1d0], R2 ;  /* 0x0001d002030085a7 */ /* 0x000e6400080010ff */
[----:B-1----:R-:W-:Y:S05]  /*86c0*/  @!P0 BRA `(.L_x_20) ;  /* 0xfffffffc00f08947 */ /* 0x002fea000383ffff */
[----:B------:R-:W-:Y:S05]  /*86d0*/  BRA `(.L_x_145) ;  /* 0xffffff9000387947 */ /* 0x000fea000383ffff */
.L_x_23:
[----:B-1----:R-:W-:-:S07]  /*86e0*/  MOV R2, UR33 ;  /* 0x0000002100027c02 */ /* 0x002fce0008000f00 */
.L_x_146:
[----:B-1----:R1:W2:Y:S02]  /*86f0*/  SYNCS.PHASECHK.TRANS64.TRYWAIT P0, [R2+URZ+0x88], R5 ;  /* 0x00008805020075a7 */ /* 0x0022a400080011ff */
[----:B--2---:R-:W-:Y:S05]  /*8700*/  @!P0 NANOSLEEP.SYNCS 0x989680 ;  /* 0x009896800000895d */ /* 0x004fea0003900000 */
[----:B------:R-:W2:Y:S02]  /*8710*/  @!P0 SYNCS.PHASECHK.TRANS64 P0, [R2+URZ+0x88], R5 ;  /* 0x00008805020085a7 */ /* 0x000ea400080010ff */
[----:B--2---:R-:W-:Y:S05]  /*8720*/  @!P0 BRA `(.L_x_146) ;  /* 0xfffffffc00f08947 */ /* 0x004fea000383ffff */
[----:B------:R-:W-:Y:S05]  /*8730*/  BRA `(.L_x_22) ;  /* 0xffffff9000887947 */ /* 0x000fea000383ffff */
.L_x_29:
[----:B-1----:R-:W-:-:S07]  /*8740*/  MOV R2, UR17 ;  /* 0x0000001100027c02 */ /* 0x002fce0008000f00 */
.L_x_147:
[----:B-1----:R1:W2:Y:S02]  /*8750*/  SYNCS.PHASECHK.TRANS64.TRYWAIT P0, [R2+URZ+0x88], R5 ;  /* 0x00008805020075a7 */ /* 0x0022a400080011ff */
[----:B--2---:R-:W-:Y:S05]  /*8760*/  @!P0 NANOSLEEP.SYNCS 0x989680 ;  /* 0x009896800000895d */ /* 0x004fea0003900000 */
[----:B------:R-:W2:Y:S02]  /*8770*/  @!P0 SYNCS.PHASECHK.TRANS64 P0, [R2+URZ+0x88], R5 ;  /* 0x00008805020085a7 */ /* 0x000ea400080010ff */
[----:B--2---:R-:W-:Y:S05]  /*8780*/  @!P0 BRA `(.L_x_147) ;  /* 0xfffffffc00f08947 */ /* 0x004fea000383ffff */
[----:B------:R-:W-:Y:S05]  /*8790*/  BRA `(.L_x_28) ;  /* 0xffffff9400307947 */ /* 0x000fea000383ffff */
.L_x_33:
[----:B-1----:R1:W2:Y:S02]  /*87a0*/  SYNCS.PHASECHK.TRANS64.TRYWAIT P0, [R2+URZ+0x160], R3 ;  /* 0x00016003020075a7 */ /* 0x0022a400080011ff */
[----:B--2---:R-:W-:Y:S05]  /*87b0*/  @!P0 NANOSLEEP.SYNCS 0x989680 ;  /* 0x009896800000895d */ /* 0x004fea0003900000 */
[----:B------:R-:W2:Y:S02]  /*87c0*/  @!P0 SYNCS.PHASECHK.TRANS64 P0, [R2+URZ+0x160], R3 ;  /* 0x00016003020085a7 */ /* 0x000ea400080010ff */
[----:B--2---:R-:W-:Y:S05]  /*87d0*/  @!P0 BRA `(.L_x_33) ;  /* 0xfffffffc00f08947 */ /* 0x004fea000383ffff */
[----:B------:R-:W-:Y:S05]  /*87e0*/  BRA `(.L_x_148) ;  /* 0xffffff9400c07947 */ /* 0x000fea000383ffff */
.L_x_37:
[----:B----4-:R-:W-:-:S07]  /*87f0*/  MOV R0, UR5 ;  /* 0x0000000500007c02 */ /* 0x010fce0008000f00 */
.L_x_149:
[----:B-1----:R1:W2:Y:S02]  /*8800*/  SYNCS.PHASECHK.TRANS64.TRYWAIT P0, [R0+URZ], R3 ;  /* 0x00000003000075a7 */ /* 0x0022a400080011ff */
[----:B--2---:R-:W-:Y:S05]  /*8810*/  @!P0 NANOSLEEP.SYNCS 0x989680 ;  /* 0x009896800000895d */ /* 0x004fea0003900000 */
[----:B------:R-:W2:Y:S02]  /*8820*/  @!P0 SYNCS.PHASECHK.TRANS64 P0, [R0+URZ], R3 ;  /* 0x00000003000085a7 */ /* 0x000ea400080010ff */
[----:B--2---:R-:W-:Y:S05]  /*8830*/  @!P0 BRA `(.L_x_149) ;  /* 0xfffffffc00f08947 */ /* 0x004fea000383ffff */
[----:B------:R-:W-:Y:S05]  /*8840*/  BRA `(.L_x_150) ;  /* 0xffffff9c00307947 */ /* 0x000fea000383ffff */
.L_x_38:
[----:B----4-:R-:W-:-:S07]  /*8850*/  MOV R0, UR5 ;  /* 0x0000000500007c02 */ /* 0x010fce0008000f00 */
.L_x_151:
[----:B-1----:R1:W2:Y:S02]  /*8860*/  SYNCS.PHASECHK.TRANS64.TRYWAIT P0, [R0+URZ], R3 ;  /* 0x00000003000075a7 */ /* 0x0022a400080011ff */
[----:B--2---:R-:W-:Y:S05]  /*8870*/  @!P0 NANOSLEEP.SYNCS 0x989680 ;  /* 0x009896800000895d */ /* 0x004fea0003900000 */
[----:B------:R-:W2:Y:S02]  /*8880*/  @!P0 SYNCS.PHASECHK.TRANS64 P0, [R0+URZ], R3 ;  /* 0x00000003000085a7 */ /* 0x000ea400080010ff */
[----:B--2---:R-:W-:Y:S05]  /*8890*/  @!P0 BRA `(.L_x_151) ;  /* 0xfffffffc00f08947 */ /* 0x004fea000383ffff */
[----:B------:R-:W-:Y:S05]  /*88a0*/  BRA `(.L_x_152) ;  /* 0xffffff9c003c7947 */ /* 0x000fea000383ffff */
.L_x_39:
[----:B----4-:R-:W-:-:S07]  /*88b0*/  MOV R0, UR5 ;  /* 0x0000000500007c02 */ /* 0x010fce0008000f00 */
.L_x_153:
[----:B-1----:R1:W2:Y:S02]  /*88c0*/  SYNCS.PHASECHK.TRANS64.TRYWAIT P0, [R0+URZ], R3 ;  /* 0x00000003000075a7 */ /* 0x0022a400080011ff */
[----:B--2---:R-:W-:Y:S05]  /*88d0*/  @!P0 NANOSLEEP.SYNCS 0x989680 ;  /* 0x009896800000895d */ /* 0x004fea0003900000 */
[----:B------:R-:W2:Y:S02]  /*88e0*/  @!P0 SYNCS.PHASECHK.TRANS64 P0, [R0+URZ], R3 ;  /* 0x00000003000085a7 */ /* 0x000ea400080010ff */
[----:B--2---:R-:W-:Y:S05]  /*88f0*/  @!P0 BRA `(.L_x_153) ;  /* 0xfffffffc00f08947 */ /* 0x004fea000383ffff */
[----:B------:R-:W-:Y:S05]  /*8900*/  BRA `(.L_x_154) ;  /* 0xffffff9c00487947 */ /* 0x000fea000383ffff */
.L_x_40:
[----:B----4-:R-:W-:-:S07]  /*8910*/  MOV R0, UR5 ;  /* 0x0000000500007c02 */ /* 0x010fce0008000f00 */
.L_x_155:
[----:B-1----:R1:W2:Y:S02]  /*8920*/  SYNCS.PHASECHK.TRANS64.TRYWAIT P0, [R0+URZ], R3 ;  /* 0x00000003000075a7 */ /* 0x0022a400080011ff */
[----:B--2---:R-:W-:Y:S05]  /*8930*/  @!P0 NANOSLEEP.SYNCS 0x989680 ;  /* 0x009896800000895d */ /* 0x004fea0003900000 */
[----:B------:R-:W2:Y:S02]  /*8940*/  @!P0 SYNCS.PHASECHK.TRANS64 P0, [R0+URZ], R3 ;  /* 0x00000003000085a7 */ /* 0x000ea400080010ff */
[----:B--2---:R-:W-:Y:S05]  /*8950*/  @!P0 BRA `(.L_x_155) ;  /* 0xfffffffc00f08947 */ /* 0x004fea000383ffff */
[----:B------:R-:W-:Y:S05]  /*8960*/  BRA `(.L_x_156) ;  /* 0xffffff9c00547947 */ /* 0x000fea000383ffff */
.L_x_41:
[----:B----4-:R-:W-:-:S07]  /*8970*/  MOV R0, UR5 ;  /* 0x0000000500007c02 */ /* 0x010fce0008000f00 */
.L_x_157:
[----:B-1----:R1:W2:Y:S02]  /*8980*/  SYNCS.PHASECHK.TRANS64.TRYWAIT P0, [R0+URZ], R3 ;  /* 0x00000003000075a7 */ /* 0x0022a400080011ff */
[----:B--2---:R-:W-:Y:S05]  /*8990*/  @!P0 NANOSLEEP.SYNCS 0x989680 ;  /* 0x009896800000895d */ /* 0x004fea0003900000 */
[----:B------:R-:W2:Y:S02]  /*89a0*/  @!P0 SYNCS.PHASECHK.TRANS64 P0, [R0+URZ], R3 ;  /* 0x00000003000085a7 */ /* 0x000ea400080010ff */
[----:B--2---:R-:W-:Y:S05]  /*89b0*/  @!P0 BRA `(.L_x_157) ;  /* 0xfffffffc00f08947 */ /* 0x004fea000383ffff */
[----:B------:R-:W-:Y:S05]  /*89c0*/  BRA `(.L_x_158) ;  /* 0xffffff9c00607947 */ /* 0x000fea000383ffff */
.L_x_42:
[----:B----4-:R-:W-:-:S07]  /*89d0*/  MOV R0, UR5 ;  /* 0x0000000500007c02 */ /* 0x010fce0008000f00 */
.L_x_159:
[----:B-1----:R1:W2:Y:S02]  /*89e0*/  SYNCS.PHASECHK.TRANS64.TRYWAIT P0, [R0+URZ], R3 ;  /* 0x00000003000075a7 */ /* 0x0022a400080011ff */
[----:B--2---:R-:W-:Y:S05]  /*89f0*/  @!P0 NANOSLEEP.SYNCS 0x989680 ;  /* 0x009896800000895d */ /* 0x004fea0003900000 */
[----:B------:R-:W2:Y:S02]  /*8a00*/  @!P0 SYNCS.PHASECHK.TRANS64 P0, [R0+URZ], R3 ;  /* 0x00000003000085a7 */ /* 0x000ea400080010ff */
[----:B--2---:R-:W-:Y:S05]  /*8a10*/  @!P0 BRA `(.L_x_159) ;  /* 0xfffffffc00f08947 */ /* 0x004fea000383ffff */
[----:B------:R-:W-:Y:S05]  /*8a20*/  BRA `(.L_x_160) ;  /* 0xffffff9c006c7947 */ /* 0x000fea000383ffff */
.L_x_43:
[----:B----4-:R-:W-:-:S07]  /*8a30*/  MOV R0, UR5 ;  /* 0x0000000500007c02 */ /* 0x010fce0008000f00 */
.L_x_161:
[----:B-1----:R1:W2:Y:S02]  /*8a40*/  SYNCS.PHASECHK.TRANS64.TRYWAIT P0, [R0+URZ], R3 ;  /* 0x00000003000075a7 */ /* 0x0022a400080011ff */
[----:B--2---:R-:W-:Y:S05]  /*8a50*/  @!P0 NANOSLEEP.SYNCS 0x989680 ;  /* 0x009896800000895d */ /* 0x004fea0003900000 */
[----:B------:R-:W2:Y:S02]  /*8a60*/  @!P0 SYNCS.PHASECHK.TRANS64 P0, [R0+URZ], R3 ;  /* 0x00000003000085a7 */ /* 0x000ea400080010ff */
[----:B--2---:R-:W-:Y:S05]  /*8a70*/  @!P0 BRA `(.L_x_161) ;  /* 0xfffffffc00f08947 */ /* 0x004fea000383ffff */
[----:B------:R-:W-:Y:S05]  /*8a80*/  BRA `(.L_x_162) ;  /* 0xffffff9c00787947 */ /* 0x000fea000383ffff */
.L_x_44:
[----:B----4-:R-:W-:-:S07]  /*8a90*/  MOV R0, UR5 ;  /* 0x0000000500007c02 */ /* 0x010fce0008000f00 */
.L_x_163:
[----:B-1----:R1:W2:Y:S02]  /*8aa0*/  SYNCS.PHASECHK.TRANS64.TRYWAIT P0, [R0+URZ], R3 ;  /* 0x00000003000075a7 */ /* 0x0022a400080011ff */
[----:B--2---:R-:W-:Y:S05]  /*8ab0*/  @!P0 NANOSLEEP.SYNCS 0x989680 ;  /* 0x009896800000895d */ /* 0x004fea0003900000 */
[----:B------:R-:W2:Y:S02]  /*8ac0*/  @!P0 SYNCS.PHASECHK.TRANS64 P0, [R0+URZ], R3 ;  /* 0x00000003000085a7 */ /* 0x000ea400080010ff */
[----:B--2---:R-:W-:Y:S05]  /*8ad0*/  @!P0 BRA `(.L_x_163) ;  /* 0xfffffffc00f08947 */ /* 0x004fea000383ffff */
[----:B------:R-:W-:Y:S05]  /*8ae0*/  BRA `(.L_x_164) ;  /* 0xffffff9c00847947 */ /* 0x000fea000383ffff */
.L_x_45:
[----:B----4-:R-:W-:-:S07]  /*8af0*/  MOV R0, UR5 ;  /* 0x0000000500007c02 */ /* 0x010fce0008000f00 */
.L_x_165:
[----:B-1----:R1:W2:Y:S02]  /*8b00*/  SYNCS.PHASECHK.TRANS64.TRYWAIT P0, [R0+URZ], R3 ;  /* 0x00000003000075a7 */ /* 0x0022a400080011ff */
[----:B--2---:R-:W-:Y:S05]  /*8b10*/  @!P0 NANOSLEEP.SYNCS 0x989680 ;  /* 0x009896800000895d */ /* 0x004fea0003900000 */
[----:B------:R-:W2:Y:S02]  /*8b20*/  @!P0 SYNCS.PHASECHK.TRANS64 P0, [R0+URZ], R3 ;  /* 0x00000003000085a7 */ /* 0x000ea400080010ff */
[----:B--2---:R-:W-:Y:S05]  /*8b30*/  @!P0 BRA `(.L_x_165) ;  /* 0xfffffffc00f08947 */ /* 0x004fea000383ffff */
[----:B------:R-:W-:Y:S05]  /*8b40*/  BRA `(.L_x_166) ;  /* 0xffffff9c00907947 */ /* 0x000fea000383ffff */
.L_x_46:
[----:B----4-:R-:W-:-:S07]  /*8b50*/  MOV R0, UR5 ;  /* 0x0000000500007c02 */ /* 0x010fce0008000f00 */
.L_x_167:
[----:B-1----:R1:W2:Y:S02]  /*8b60*/  SYNCS.PHASECHK.TRANS64.TRYWAIT P0, [R0+URZ], R3 ;  /* 0x00000003000075a7 */ /* 0x0022a400080011ff */
[----:B--2---:R-:W-:Y:S05]  /*8b70*/  @!P0 NANOSLEEP.SYNCS 0x989680 ;  /* 0x009896800000895d */ /* 0x004fea0003900000 */
[----:B------:R-:W2:Y:S02]  /*8b80*/  @!P0 SYNCS.PHASECHK.TRANS64 P0, [R0+URZ], R3 ;  /* 0x00000003000085a7 */ /* 0x000ea400080010ff */
[----:B--2---:R-:W-:Y:S05]  /*8b90*/  @!P0 BRA `(.L_x_167) ;  /* 0xfffffffc00f08947 */ /* 0x004fea000383ffff */
[----:B------:R-:W-:Y:S05]  /*8ba0*/  BRA `(.L_x_168) ;  /* 0xffffff9c009c7947 */ /* 0x000fea000383ffff */
.L_x_47:
[----:B----4-:R-:W-:-:S07]  /*8bb0*/  MOV R0, UR5 ;  /* 0x0000000500007c02 */ /* 0x010fce0008000f00 */
.L_x_169:
[----:B-1----:R1:W2:Y:S02]  /*8bc0*/  SYNCS.PHASECHK.TRANS64.TRYWAIT P0, [R0+URZ], R3 ;  /* 0x00000003000075a7 */ /* 0x0022a400080011ff */
[----:B--2---:R-:W-:Y:S05]  /*8bd0*/  @!P0 NANOSLEEP.SYNCS 0x989680 ;  /* 0x009896800000895d */ /* 0x004fea0003900000 */
[----:B------:R-:W2:Y:S02]  /*8be0*/  @!P0 SYNCS.PHASECHK.TRANS64 P0, [R0+URZ], R3 ;  /* 0x00000003000085a7 */ /* 0x000ea400080010ff */
[----:B--2---:R-:W-:Y:S05]  /*8bf0*/  @!P0 BRA `(.L_x_169) ;  /* 0xfffffffc00f08947 */ /* 0x004fea000383ffff */
[----:B------:R-:W-:Y:S05]  /*8c00*/  BRA `(.L_x_170) ;  /* 0xffffff9c00a87947 */ /* 0x000fea000383ffff */
.L_x_48:
[----:B----4-:R-:W-:-:S07]  /*8c10*/  MOV R0, UR5 ;  /* 0x0000000500007c02 */ /* 0x010fce0008000f00 */
.L_x_171:
[----:B-1----:R1:W2:Y:S02]  /*8c20*/  SYNCS.PHASECHK.TRANS64.TRYWAIT P0, [R0+URZ], R3 ;  /* 0x00000003000075a7 */ /* 0x0022a400080011ff */
[----:B--2---:R-:W-:Y:S05]  /*8c30*/  @!P0 NANOSLEEP.SYNCS 0x989680 ;  /* 0x009896800000895d */ /* 0x004fea0003900000 */
[----:B------:R-:W2:Y:S02]  /*8c40*/  @!P0 SYNCS.PHASECHK.TRANS64 P0, [R0+URZ], R3 ;  /* 0x00000003000085a7 */ /* 0x000ea400080010ff */
[----:B--2---:R-:W-:Y:S05]  /*8c50*/  @!P0 BRA `(.L_x_171) ;  /* 0xfffffffc00f08947 */ /* 0x004fea000383ffff */
[----:B------:R-:W-:Y:S05]  /*8c60*/  BRA `(.L_x_172) ;  /* 0xffffff9c00b47947 */ /* 0x000fea000383ffff */
.L_x_49:
[----:B----4-:R-:W-:-:S07]  /*8c70*/  MOV R0, UR5 ;  /* 0x0000000500007c02 */ /* 0x010fce0008000f00 */
.L_x_173:
[----:B-1----:R1:W2:Y:S02]  /*8c80*/  SYNCS.PHASECHK.TRANS64.TRYWAIT P0, [R0+URZ], R3 ;  /* 0x00000003000075a7 */ /* 0x0022a400080011ff */
[----:B--2---:R-:W-:Y:S05]  /*8c90*/  @!P0 NANOSLEEP.SYNCS 0x989680 ;  /* 0x009896800000895d */ /* 0x004fea0003900000 */
[----:B------:R-:W2:Y:S02]  /*8ca0*/  @!P0 SYNCS.PHASECHK.TRANS64 P0, [R0+URZ], R3 ;  /* 0x00000003000085a7 */ /* 0x000ea400080010ff */
[----:B--2---:R-:W-:Y:S05]  /*8cb0*/  @!P0 BRA `(.L_x_173) ;  /* 0xfffffffc00f08947 */ /* 0x004fea000383ffff */
[----:B------:R-:W-:Y:S05]  /*8cc0*/  BRA `(.L_x_174) ;  /* 0xffffff9c00c07947 */ /* 0x000fea000383ffff */
.L_x_50:
[----:B----4-:R-:W-:-:S07]  /*8cd0*/  MOV R0, UR5 ;  /* 0x0000000500007c02 */ /* 0x010fce0008000f00 */
.L_x_175:
[----:B-1----:R1:W2:Y:S02]  /*8ce0*/  SYNCS.PHASECHK.TRANS64.TRYWAIT P0, [R0+URZ], R3 ;  /* 0x00000003000075a7 */ /* 0x0022a400080011ff */
[----:B--2---:R-:W-:Y:S05]  /*8cf0*/  @!P0 NANOSLEEP.SYNCS 0x989680 ;  /* 0x009896800000895d */ /* 0x004fea0003900000 */
[----:B------:R-:W2:Y:S02]  /*8d00*/  @!P0 SYNCS.PHASECHK.TRANS64 P0, [R0+URZ], R3 ;  /* 0x00000003000085a7 */ /* 0x000ea400080010ff */
[----:B--2---:R-:W-:Y:S05]  /*8d10*/  @!P0 BRA `(.L_x_175) ;  /* 0xfffffffc00f08947 */ /* 0x004fea000383ffff */
[----:B------:R-:W-:Y:S05]  /*8d20*/  BRA `(.L_x_176) ;  /* 0xffffff9c00cc7947 */ /* 0x000fea000383ffff */
.L_x_51:
[----:B----4-:R-:W-:-:S07]  /*8d30*/  MOV R0, UR5 ;  /* 0x0000000500007c02 */ /* 0x010fce0008000f00 */
.L_x_177:
[----:B-1----:R1:W2:Y:S02]  /*8d40*/  SYNCS.PHASECHK.TRANS64.TRYWAIT P0, [R0+URZ], R3 ;  /* 0x00000003000075a7 */ /* 0x0022a400080011ff */
[----:B--2---:R-:W-:Y:S05]  /*8d50*/  @!P0 NANOSLEEP.SYNCS 0x989680 ;  /* 0x009896800000895d */ /* 0x004fea0003900000 */
[----:B------:R-:W2:Y:S02]  /*8d60*/  @!P0 SYNCS.PHASECHK.TRANS64 P0, [R0+URZ], R3 ;  /* 0x00000003000085a7 */ /* 0x000ea400080010ff */
[----:B--2---:R-:W-:Y:S05]  /*8d70*/  @!P0 BRA `(.L_x_177) ;  /* 0xfffffffc00f08947 */ /* 0x004fea000383ffff */
[----:B------:R-:W-:Y:S05]  /*8d80*/  BRA `(.L_x_178) ;  /* 0xffffff9c00d87947 */ /* 0x000fea000383ffff */
.L_x_52:
[----:B----4-:R-:W-:-:S07]  /*8d90*/  MOV R0, UR5 ;  /* 0x0000000500007c02 */ /* 0x010fce0008000f00 */
.L_x_179:
[----:B-1----:R1:W2:Y:S02]  /*8da0*/  SYNCS.PHASECHK.TRANS64.TRYWAIT P0, [R0+URZ], R3 ;  /* 0x00000003000075a7 */ /* 0x0022a400080011ff */
[----:B--2---:R-:W-:Y:S05]  /*8db0*/  @!P0 NANOSLEEP.SYNCS 0x989680 ;  /* 0x009896800000895d */ /* 0x004fea0003900000 */
[----:B------:R-:W2:Y:S02]  /*8dc0*/  @!P0 SYNCS.PHASECHK.TRANS64 P0, [R0+URZ], R3 ;  /* 0x00000003000085a7 */ /* 0x000ea400080010ff */
[----:B--2---:R-:W-:Y:S05]  /*8dd0*/  @!P0 BRA `(.L_x_179) ;  /* 0xfffffffc00f08947 */ /* 0x004fea000383ffff */
[----:B------:R-:W-:Y:S05]  /*8de0*/  BRA `(.L_x_180) ;  /* 0xffffff9c00e47947 */ /* 0x000fea000383ffff */
.L_x_55:
[----:B-1----:R1:W2:Y:S02]  /*8df0*/  SYNCS.PHASECHK.TRANS64.TRYWAIT P0, [R0+URZ+0x1c0], R5 ;  /* 0x0001c005000075a7 */ /* 0x0022a400080011ff */
[----:B--2---:R-:W-:Y:S05]  /*8e00*/  @!P0 NANOSLEEP.SYNCS 0x989680 ;  /* 0x009896800000895d */ /* 0x004fea0003900000 */
[----:B------:R-:W2:Y:S02]  /*8e10*/  @!P0 SYNCS.PHASECHK.TRANS64 P0, [R0+URZ+0x1c0], R5 ;  /* 0x0001c005000085a7 */ /* 0x000ea400080010ff */
[----:B--2---:R-:W-:Y:S05]  /*8e20*/  @!P0 BRA `(.L_x_55) ;  /* 0xfffffffc00f08947 */ /* 0x004fea000383ffff */
[----:B------:R-:W-:Y:S05]  /*8e30*/  BRA `(.L_x_181) ;  /* 0xffffffa000407947 */ /* 0x000fea000383ffff */
.L_x_56:
[----:B------:R-:W-:-:S07]  /*8e40*/  MOV R0, UR5 ;  /* 0x0000000500007c02 */ /* 0x000fce0008000f00 */
.L_x_182:
[----:B-1----:R1:W2:Y:S02]  /*8e50*/  SYNCS.PHASECHK.TRANS64.TRYWAIT P0, [R0+URZ+0x170], R5 ;  /* 0x00017005000075a7 */ /* 0x0022a400080011ff */
[----:B--2---:R-:W-:Y:S05]  /*8e60*/  @!P0 NANOSLEEP.SYNCS 0x989680 ;  /* 0x009896800000895d */ /* 0x004fea0003900000 */
[----:B------:R-:W2:Y:S02]  /*8e70*/  @!P0 SYNCS.PHASECHK.TRANS64 P0, [R0+URZ+0x170], R5 ;  /* 0x00017005000085a7 */ /* 0x000ea400080010ff */
[----:B--2---:R-:W-:Y:S05]  /*8e80*/  @!P0 BRA `(.L_x_182) ;  /* 0xfffffffc00f08947 */ /* 0x004fea000383ffff */
[----:B------:R-:W-:Y:S05]  /*8e90*/  BRA `(.L_x_183) ;  /* 0xffffffa000507947 */ /* 0x000fea000383ffff */
.L_x_57:
[----:B-1----:R1:W2:Y:S02]  /*8ea0*/  SYNCS.PHASECHK.TRANS64.TRYWAIT P1, [R0+URZ+0x160], R5 ;  /* 0x00016005000075a7 */ /* 0x0022a400080211ff */
[----:B--2---:R-:W-:Y:S05]  /*8eb0*/  @!P1 NANOSLEEP.SYNCS 0x989680 ;  /* 0x009896800000995d */ /* 0x004fea0003900000 */
[----:B------:R-:W2:Y:S02]  /*8ec0*/  @!P1 SYNCS.PHASECHK.TRANS64 P1, [R0+URZ+0x160], R5 ;  /* 0x00016005000095a7 */ /* 0x000ea400080210ff */
[----:B--2---:R-:W-:Y:S05]  /*8ed0*/  @!P1 BRA `(.L_x_57) ;  /* 0xfffffffc00f09947 */ /* 0x004fea000383ffff */
[----:B------:R-:W-:Y:S05]  /*8ee0*/  BRA `(.L_x_184) ;  /* 0xffffffa000807947 */ /* 0x000fea000383ffff */
.L_x_60:
[----:B------:R-:W-:-:S07]  /*8ef0*/  MOV R0, UR5 ;  /* 0x0000000500007c02 */ /* 0x000fce0008000f00 */
.L_x_185:
[----:B-1----:R1:W2:Y:S02]  /*8f00*/  SYNCS.PHASECHK.TRANS64.TRYWAIT P0, [R0+URZ+0x170], R3 ;  /* 0x00017003000075a7 */ /* 0x0022a400080011ff */
[----:B--2---:R-:W-:Y:S05]  /*8f10*/  @!P0 NANOSLEEP.SYNCS 0x989680 ;  /* 0x009896800000895d */ /* 0x004fea0003900000 */
[----:B------:R-:W2:Y:S02]  /*8f20*/  @!P0 SYNCS.PHASECHK.TRANS64 P0, [R0+URZ+0x170], R3 ;  /* 0x00017003000085a7 */ /* 0x000ea400080010ff */
[----:B--2---:R-:W-:Y:S05]  /*8f30*/  @!P0 BRA `(.L_x_185) ;  /* 0xfffffffc00f08947 */ /* 0x004fea000383ffff */
[----:B------:R-:W-:Y:S05]  /*8f40*/  BRA `(.L_x_59) ;  /* 0xffffffa000d47947 */ /* 0x000fea000383ffff */
.L_x_67:
[----:B-1----:R1:W2:Y:S02]  /*8f50*/  SYNCS.PHASECHK.TRANS64.TRYWAIT P1, [R0+URZ+0x160], R5 ;  /* 0x00016005000075a7 */ /* 0x0022a400080211ff */
[----:B--2---:R-:W-:Y:S05]  /*8f60*/  @!P1 NANOSLEEP.SYNCS 0x989680 ;  /* 0x009896800000995d */ /* 0x004fea0003900000 */
[----:B------:R-:W2:Y:S02]  /*8f70*/  @!P1 SYNCS.PHASECHK.TRANS64 P1, [R0+URZ+0x160], R5 ;  /* 0x00016005000095a7 */ /* 0x000ea400080210ff */
[----:B--2---:R-:W-:Y:S05]  /*8f80*/  @!P1 BRA `(.L_x_67) ;  /* 0xfffffffc00f09947 */ /* 0x004fea000383ffff */
[----:B------:R-:W-:Y:S05]  /*8f90*/  BRA `(.L_x_186) ;  /* 0xffffffa800307947 */ /* 0x000fea000383ffff */
.L_x_68:
[----:B------:R-:W-:-:S07]  /*8fa0*/  MOV R3, UR8 ;  /* 0x0000000800037c02 */ /* 0x000fce0008000f00 */
.L_x_187:
[----:B-1----:R1:W2:Y:S02]  /*8fb0*/  SYNCS.PHASECHK.TRANS64.TRYWAIT P0, [R3+URZ+0x1a0], R0 ;  /* 0x0001a000030075a7 */ /* 0x0022a400080011ff */
[----:B--2---:R-:W-:Y:S05]  /*8fc0*/  @!P0 NANOSLEEP.SYNCS 0x989680 ;  /* 0x009896800000895d */ /* 0x004fea0003900000 */
[----:B------:R-:W2:Y:S02]  /*8fd0*/  @!P0 SYNCS.PHASECHK.TRANS64 P0, [R3+URZ+0x1a0], R0 ;  /* 0x0001a000030085a7 */ /* 0x000ea400080010ff */
[----:B--2---:R-:W-:Y:S05]  /*8fe0*/  @!P0 BRA `(.L_x_187) ;  /* 0xfffffffc00f08947 */ /* 0x004fea000383ffff */
[----:B------:R-:W-:Y:S05]  /*8ff0*/  BRA `(.L_x_188) ;  /* 0xffffffa800807947 */ /* 0x000fea000383ffff */
.L_x_71:
[----:B------:R-:W-:Y:S07]  /*9000*/  MOV R0, UR7 ;  /* 0x0000000700007c02 */ /* 0x000fee0008000f00 */
.L_x_189:
[----:B-1----:R1:W2:Y:S02]  /*9010*/  SYNCS.PHASECHK.TRANS64.TRYWAIT P0, [R0+URZ], R3 ;  /* 0x00000003000075a7 */ /* 0x0022a400080011ff */
[----:B--2---:R-:W-:Y:S05]  /*9020*/  @!P0 NANOSLEEP.SYNCS 0x989680 ;  /* 0x009896800000895d */ /* 0x004fea0003900000 */
[----:B------:R-:W2:Y:S02]  /*9030*/  @!P0 SYNCS.PHASECHK.TRANS64 P0, [R0+URZ], R3 ;  /* 0x00000003000085a7 */ /* 0x000ea400080010ff */
[----:B--2---:R-:W-:Y:S05]  /*9040*/  @!P0 BRA `(.L_x_189) ;  /* 0xfffffffc00f08947 */ /* 0x004fea000383ffff */
[----:B------:R-:W-:Y:S05]  /*9050*/  BRA `(.L_x_70) ;  /* 0xffffffa8009c7947 */ /* 0x000fea000383ffff */
.L_x_74:
[----:B------:R-:W-:-:S07]  /*9060*/  MOV R0, UR5 ;  /* 0x0000000500007c02 */ /* 0x000fce0008000f00 */
.L_x_190:
[----:B--2---:R2:W3:Y:S02]  /*9070*/  SYNCS.PHASECHK.TRANS64.TRYWAIT P0, [R0+URZ], R3 ;  /* 0x00000003000075a7 */ /* 0x0044e400080011ff */
[----:B---3--:R-:W-:Y:S05]  /*9080*/  @!P0 NANOSLEEP.SYNCS 0x989680 ;  /* 0x009896800000895d */ /* 0x008fea0003900000 */
[----:B------:R-:W3:Y:S02]  /*9090*/  @!P0 SYNCS.PHASECHK.TRANS64 P0, [R0+URZ], R3 ;  /* 0x00000003000085a7 */ /* 0x000ee400080010ff */
[----:B---3--:R-:W-:Y:S05]  /*90a0*/  @!P0 BRA `(.L_x_190) ;  /* 0xfffffffc00f08947 */ /* 0x008fea000383ffff */
[----:B------:R-:W-:Y:S05]  /*90b0*/  BRA `(.L_x_191) ;  /* 0xffffffac00507947 */ /* 0x000fea000383ffff */
.L_x_75:
[----:B------:R-:W-:-:S07]  /*90c0*/  MOV R0, UR5 ;  /* 0x0000000500007c02 */ /* 0x000fce0008000f00 */
.L_x_192:
[----:B-1----:R1:W2:Y:S02]  /*90d0*/  SYNCS.PHASECHK.TRANS64.TRYWAIT P0, [R0+URZ], R3 ;  /* 0x00000003000075a7 */ /* 0x0022a400080011ff */
[----:B--2---:R-:W-:Y:S05]  /*90e0*/  @!P0 NANOSLEEP.SYNCS 0x989680 ;  /* 0x009896800000895d */ /* 0x004fea0003900000 */
[----:B------:R-:W2:Y:S02]  /*90f0*/  @!P0 SYNCS.PHASECHK.TRANS64 P0, [R0+URZ], R3 ;  /* 0x00000003000085a7 */ /* 0x000ea400080010ff */
[----:B--2---:R-:W-:Y:S05]  /*9100*/  @!P0 BRA `(.L_x_192) ;  /* 0xfffffffc00f08947 */ /* 0x004fea000383ffff */
[----:B------:R-:W-:Y:S05]  /*9110*/  BRA `(.L_x_193) ;  /* 0xffffffac005c7947 */ /* 0x000fea000383ffff */
.L_x_76:
[----:B------:R-:W-:-:S07]  /*9120*/  MOV R0, UR5 ;  /* 0x0000000500007c02 */ /* 0x000fce0008000f00 */
.L_x_194:
[----:B-1----:R1:W2:Y:S02]  /*9130*/  SYNCS.PHASECHK.TRANS64.TRYWAIT P0, [R0+URZ], R3 ;  /* 0x00000003000075a7 */ /* 0x0022a400080011ff */
[----:B--2---:R-:W-:Y:S05]  /*9140*/  @!P0 NANOSLEEP.SYNCS 0x989680 ;  /* 0x009896800000895d */ /* 0x004fea0003900000 */
[----:B------:R-:W2:Y:S02]  /*9150*/  @!P0 SYNCS.PHASECHK.TRANS64 P0, [R0+URZ], R3 ;  /* 0x00000003000085a7 */ /* 0x000ea400080010ff */
[----:B--2---:R-:W-:Y:S05]  /*9160*/  @!P0 BRA `(.L_x_194) ;  /* 0xfffffffc00f08947 */ /* 0x004fea000383ffff */
[----:B------:R-:W-:Y:S05]  /*9170*/  BRA `(.L_x_195) ;  /* 0xffffffac00687947 */ /* 0x000fea000383ffff */
.L_x_77:
[----:B------:R-:W-:-:S07]  /*9180*/  MOV R0, UR7 ;  /* 0x0000000700007c02 */ /* 0x000fce0008000f00 */
.L_x_196:
[----:B-1----:R1:W2:Y:S02]  /*9190*/  SYNCS.PHASECHK.TRANS64.TRYWAIT P0, [R0+URZ], R3 ;  /* 0x00000003000075a7 */ /* 0x0022a400080011ff */
[----:B--2---:R-:W-:Y:S05]  /*91a0*/  @!P0 NANOSLEEP.SYNCS 0x989680 ;  /* 0x009896800000895d */ /* 0x004fea0003900000 */
[----:B------:R-:W2:Y:S02]  /*91b0*/  @!P0 SYNCS.PHASECHK.TRANS64 P0, [R0+URZ], R3 ;  /* 0x00000003000085a7 */ /* 0x000ea400080010ff */
[----:B--2---:R-:W-:Y:S05]  /*91c0*/  @!P0 BRA `(.L_x_196) ;  /* 0xfffffffc00f08947 */ /* 0x004fea000383ffff */
[----:B------:R-:W-:Y:S05]  /*91d0*/  BRA `(.L_x_197) ;  /* 0xffffffac00747947 */ /* 0x000fea000383ffff */
.L_x_82:
[----:B--2---:R2:W3:Y:S02]  /*91e0*/  SYNCS.PHASECHK.TRANS64.TRYWAIT P0, [R0+URZ+0x160], R3 ;  /* 0x00016003000075a7 */ /* 0x0044e400080011ff */
[----:B---3--:R-:W-:Y:S05]  /*91f0*/  @!P0 NANOSLEEP.SYNCS 0x989680 ;  /* 0x009896800000895d */ /* 0x008fea0003900000 */
[----:B------:R-:W3:Y:S02]  /*9200*/  @!P0 SYNCS.PHASECHK.TRANS64 P0, [R0+URZ+0x160], R3 ;  /* 0x00016003000085a7 */ /* 0x000ee400080010ff */
[----:B---3--:R-:W-:Y:S05]  /*9210*/  @!P0 BRA `(.L_x_82) ;  /* 0xfffffffc00f08947 */ /* 0x008fea000383ffff */
[----:B------:R-:W-:Y:S05]  /*9220*/  BRA `(.L_x_198) ;  /* 0xffffffb000807947 */ /* 0x000fea000383ffff */
.L_x_85:
[----:B------:R-:W-:Y:S07]  /*9230*/  MOV R0, UR7 ;  /* 0x0000000700007c02 */ /* 0x000fee0008000f00 */
.L_x_199:
[----:B--2---:R2:W3:Y:S02]  /*9240*/  SYNCS.PHASECHK.TRANS64.TRYWAIT P0, [R0+URZ+0x158], R3 ;  /* 0x00015803000075a7 */ /* 0x0044e400080011ff */
[----:B---3--:R-:W-:Y:S05]  /*9250*/  @!P0 NANOSLEEP.SYNCS 0x989680 ;  /* 0x009896800000895d */ /* 0x008fea0003900000 */
[----:B------:R-:W3:Y:S02]  /*9260*/  @!P0 SYNCS.PHASECHK.TRANS64 P0, [R0+URZ+0x158], R3 ;  /* 0x00015803000085a7 */ /* 0x000ee400080010ff */
[----:B---3--:R-:W-:Y:S05]  /*9270*/  @!P0 BRA `(.L_x_199) ;  /* 0xfffffffc00f08947 */ /* 0x008fea000383ffff */
[----:B------:R-:W-:Y:S05]  /*9280*/  BRA `(.L_x_84) ;  /* 0xffffffb400607947 */ /* 0x000fea000383ffff */
.L_x_88:
[----:B------:R-:W-:Y:S07]  /*9290*/  MOV R3, UR7 ;  /* 0x0000000700037c02 */ /* 0x000fee0008000f00 */
.L_x_200:
[----:B-1----:R1:W2:Y:S02]  /*92a0*/  SYNCS.PHASECHK.TRANS64.TRYWAIT P0, [R3+URZ+0x130], R12 ;  /* 0x0001300c030075a7 */ /* 0x0022a400080011ff */
[----:B--2---:R-:W-:Y:S05]  /*92b0*/  @!P0 NANOSLEEP.SYNCS 0x989680 ;  /* 0x009896800000895d */ /* 0x004fea0003900000 */
[----:B------:R-:W2:Y:S02]  /*92c0*/  @!P0 SYNCS.PHASECHK.TRANS64 P0, [R3+URZ+0x130], R12 ;  /* 0x0001300c030085a7 */ /* 0x000ea400080010ff */
[----:B--2---:R-:W-:Y:S05]  /*92d0*/  @!P0 BRA `(.L_x_200) ;  /* 0xfffffffc00f08947 */ /* 0x004fea000383ffff */
[----:B------:R-:W-:Y:S05]  /*92e0*/  BRA `(.L_x_201) ;  /* 0xffffffb400d87947 */ /* 0x000fea000383ffff */
.L_x_89:
[----:B-1----:R-:W-:Y:S07]  /*92f0*/  MOV R3, UR7 ;  /* 0x0000000700037c02 */ /* 0x002fee0008000f00 */
.L_x_202:
[----:B-1----:R1:W2:Y:S02]  /*9300*/  SYNCS.PHASECHK.TRANS64.TRYWAIT P0, [R3+URZ+0x138], R12 ;  /* 0x0001380c030075a7 */ /* 0x0022a400080011ff */
[----:B--2---:R-:W-:Y:S05]  /*9310*/  @!P0 NANOSLEEP.SYNCS 0x989680 ;  /* 0x009896800000895d */ /* 0x004fea0003900000 */
[----:B------:R-:W2:Y:S02]  /*9320*/  @!P0 SYNCS.PHASECHK.TRANS64 P0, [R3+URZ+0x138], R12 ;  /* 0x0001380c030085a7 */ /* 0x000ea400080010ff */
[----:B--2---:R-:W-:Y:S05]  /*9330*/  @!P0 BRA `(.L_x_202) ;  /* 0xfffffffc00f08947 */ /* 0x004fea000383ffff */
[----:B------:R-:W-:Y:S05]  /*9340*/  BRA `(.L_x_203) ;  /* 0xffffffb800147947 */ /* 0x000fea000383ffff */
.L_x_90:
[----:B-1----:R-:W-:Y:S07]  /*9350*/  MOV R3, UR7 ;  /* 0x0000000700037c02 */ /* 0x002fee0008000f00 */
.L_x_204:
[----:B-1----:R1:W2:Y:S02]  /*9360*/  SYNCS.PHASECHK.TRANS64.TRYWAIT P0, [R3+URZ+0x140], R12 ;  /* 0x0001400c030075a7 */ /* 0x0022a400080011ff */
[----:B--2---:R-:W-:Y:S05]  /*9370*/  @!P0 NANOSLEEP.SYNCS 0x989680 ;  /* 0x009896800000895d */ /* 0x004fea0003900000 */
[----:B------:R-:W2:Y:S02]  /*9380*/  @!P0 SYNCS.PHASECHK.TRANS64 P0, [R3+URZ+0x140], R12 ;  /* 0x0001400c030085a7 */ /* 0x000ea400080010ff */
[----:B--2---:R-:W-:Y:S05]  /*9390*/  @!P0 BRA `(.L_x_204) ;  /* 0xfffffffc00f08947 */ /* 0x004fea000383ffff */
[----:B------:R-:W-:Y:S05]  /*93a0*/  BRA `(.L_x_205) ;  /* 0xffffffb8005c7947 */ /* 0x000fea000383ffff */
.L_x_91:
[----:B------:R-:W-:Y:S07]  /*93b0*/  MOV R3, UR7 ;  /* 0x0000000700037c02 */ /* 0x000fee0008000f00 */
.L_x_206:
[----:B-1----:R1:W2:Y:S02]  /*93c0*/  SYNCS.PHASECHK.TRANS64.TRYWAIT P0, [R3+URZ+0x148], R12 ;  /* 0x0001480c030075a7 */ /* 0x0022a400080011ff */
[----:B--2---:R-:W-:Y:S05]  /*93d0*/  @!P0 NANOSLEEP.SYNCS 0x989680 ;  /* 0x009896800000895d */ /* 0x004fea0003900000 */
[----:B------:R-:W2:Y:S02]  /*93e0*/  @!P0 SYNCS.PHASECHK.TRANS64 P0, [R3+URZ+0x148], R12 ;  /* 0x0001480c030085a7 */ /* 0x000ea400080010ff */
[----:B--2---:R-:W-:Y:S05]  /*93f0*/  @!P0 BRA `(.L_x_206) ;  /* 0xfffffffc00f08947 */ /* 0x004fea000383ffff */
[----:B------:R-:W-:Y:S05]  /*9400*/  BRA `(.L_x_207) ;  /* 0xffffffb800e47947 */ /* 0x000fea000383ffff */
.L_x_93:
[----:B------:R-:W-:-:S07]  /*9410*/  MOV R0, UR7 ;  /* 0x0000000700007c02 */ /* 0x000fce0008000f00 */
.L_x_208:
[----:B-1----:R1:W3:Y:S02]  /*9420*/  SYNCS.PHASECHK.TRANS64.TRYWAIT P0, [R0+URZ+0x130], R3 ;  /* 0x00013003000075a7 */ /* 0x0022e400080011ff */
[----:B---3--:R-:W-:Y:S05]  /*9430*/  @!P0 NANOSLEEP.SYNCS 0x989680 ;  /* 0x009896800000895d */ /* 0x008fea0003900000 */
[----:B------:R-:W3:Y:S02]  /*9440*/  @!P0 SYNCS.PHASECHK.TRANS64 P0, [R0+URZ+0x130], R3 ;  /* 0x00013003000085a7 */ /* 0x000ee400080010ff */
[----:B---3--:R-:W-:Y:S05]  /*9450*/  @!P0 BRA `(.L_x_208) ;  /* 0xfffffffc00f08947 */ /* 0x008fea000383ffff */
[----:B------:R-:W-:Y:S05]  /*9460*/  BRA `(.L_x_209) ;  /* 0xffffffbc00547947 */ /* 0x000fea000383ffff */
.L_x_94:
[----:B-1----:R-:W-:-:S07]  /*9470*/  MOV R0, UR7 ;  /* 0x0000000700007c02 */ /* 0x002fce0008000f00 */
.L_x_210:
[----:B-1----:R1:W3:Y:S02]  /*9480*/  SYNCS.PHASECHK.TRANS64.TRYWAIT P0, [R0+URZ+0x138], R3 ;  /* 0x00013803000075a7 */ /* 0x0022e400080011ff */
[----:B---3--:R-:W-:Y:S05]  /*9490*/  @!P0 NANOSLEEP.SYNCS 0x989680 ;  /* 0x009896800000895d */ /* 0x008fea0003900000 */
[----:B------:R-:W3:Y:S02]  /*94a0*/  @!P0 SYNCS.PHASECHK.TRANS64 P0, [R0+URZ+0x138], R3 ;  /* 0x00013803000085a7 */ /* 0x000ee400080010ff */
[----:B---3--:R-:W-:Y:S05]  /*94b0*/  @!P0 BRA `(.L_x_210) ;  /* 0xfffffffc00f08947 */ /* 0x008fea000383ffff */
[----:B------:R-:W-:Y:S05]  /*94c0*/  BRA `(.L_x_211) ;  /* 0xffffffbc00447947 */ /* 0x000fea000383ffff */
.L_x_95:
[----:B-1----:R-:W-:-:S07]  /*94d0*/  MOV R0, UR7 ;  /* 0x0000000700007c02 */ /* 0x002fce0008000f00 */
.L_x_212:
[----:B-1----:R1:W3:Y:S02]  /*94e0*/  SYNCS.PHASECHK.TRANS64.TRYWAIT P0, [R0+URZ+0x140], R3 ;  /* 0x00014003000075a7 */ /* 0x0022e400080011ff */
[----:B---3--:R-:W-:Y:S05]  /*94f0*/  @!P0 NANOSLEEP.SYNCS 0x989680 ;  /* 0x009896800000895d */ /* 0x008fea0003900000 */
[----:B------:R-:W3:Y:S02]  /*9500*/  @!P0 SYNCS.PHASECHK.TRANS64 P0, [R0+URZ+0x140], R3 ;  /* 0x00014003000085a7 */ /* 0x000ee400080010ff */
[----:B---3--:R-:W-:Y:S05]  /*9510*/  @!P0 BRA `(.L_x_212) ;  /* 0xfffffffc00f08947 */ /* 0x008fea000383ffff */
[----:B------:R-:W-:Y:S05]  /*9520*/  BRA `(.L_x_213) ;  /* 0xffffffbc00347947 */ /* 0x000fea000383ffff */
.L_x_97:
[----:B--2---:R2:W4:Y:S02]  /*9530*/  SYNCS.PHASECHK.TRANS64.TRYWAIT P0, [R0+URZ+0x160], R3 ;  /* 0x00016003000075a7 */ /* 0x00452400080011ff */
[----:B----4-:R-:W-:Y:S05]  /*9540*/  @!P0 NANOSLEEP.SYNCS 0x989680 ;  /* 0x009896800000895d */ /* 0x010fea0003900000 */
[----:B------:R-:W4:Y:S02]  /*9550*/  @!P0 SYNCS.PHASECHK.TRANS64 P0, [R0+URZ+0x160], R3 ;  /* 0x00016003000085a7 */ /* 0x000f2400080010ff */
[----:B----4-:R-:W-:Y:S05]  /*9560*/  @!P0 BRA `(.L_x_97) ;  /* 0xfffffffc00f08947 */ /* 0x010fea000383ffff */
[----:B------:R-:W-:Y:S05]  /*9570*/  BRA `(.L_x_214) ;  /* 0xffffffc000087947 */ /* 0x000fea000383ffff */
.L_x_108:
[----:B-1----:R-:W-:Y:S04]  /*9580*/  MOV R2, UR48 ;  /* 0x0000003000027c02 */ /* 0x002fe80008000f00 */
[----:B------:R1:W3:Y:S03]  /*9590*/  SYNCS.PHASECHK.TRANS64.TRYWAIT P1, [R2+URZ+0x110], R3 ;  /* 0x00011003020075a7 */ /* 0x0002e600080211ff */
[----:B---3--:R-:W-:Y:S05]  /*95a0*/  @!P1 NANOSLEEP.SYNCS 0x989680 ;  /* 0x009896800000995d */ /* 0x008fea0003900000 */
[----:B------:R-:W3:Y:S02]  /*95b0*/  @!P1 SYNCS.PHASECHK.TRANS64 P1, [R2+URZ+0x110], R3 ;  /* 0x00011003020095a7 */ /* 0x000ee400080210ff */
[----:B---3--:R-:W-:Y:S05]  /*95c0*/  @!P1 BRA `(.L_x_108) ;  /* 0xfffffffc00ec9947 */ /* 0x008fea000383ffff */
[----:B------:R-:W-:Y:S05]  /*95d0*/  BRA `(.L_x_107) ;  /* 0xffffffcc00147947 */ /* 0x000fea000383ffff */
.L_x_110:
[----:B-1----:R1:W4:Y:S02]  /*95e0*/  SYNCS.PHASECHK.TRANS64.TRYWAIT P0, [R79+URZ+0x180], R0 ;  /* 0x000180004f0075a7 */ /* 0x00232400080011ff */
[----:B----4-:R-:W-:Y:S05]  /*95f0*/  @!P0 NANOSLEEP.SYNCS 0x989680 ;  /* 0x009896800000895d */ /* 0x010fea0003900000 */
[----:B------:R-:W4:Y:S02]  /*9600*/  @!P0 SYNCS.PHASECHK.TRANS64 P0, [R79+URZ+0x180], R0 ;  /* 0x000180004f0085a7 */ /* 0x000f2400080010ff */
[----:B----4-:R-:W-:Y:S05]  /*9610*/  @!P0 BRA `(.L_x_110) ;  /* 0xfffffffc00f08947 */ /* 0x010fea000383ffff */
[----:B------:R-:W-:Y:S05]  /*9620*/  BRA `(.L_x_109) ;  /* 0xffffffcc00387947 */ /* 0x000fea000383ffff */
.L_x_119:
[----:B--2---:R2:W4:Y:S02]  /*9630*/  SYNCS.PHASECHK.TRANS64.TRYWAIT P0, [R3+URZ+0x110], R0 ;  /* 0x00011000030075a7 */ /* 0x00452400080011ff */
[----:B----4-:R-:W-:Y:S05]  /*9640*/  @!P0 NANOSLEEP.SYNCS 0x989680 ;  /* 0x009896800000895d */ /* 0x010fea0003900000 */
[----:B------:R-:W4:Y:S02]  /*9650*/  @!P0 SYNCS.PHASECHK.TRANS64 P0, [R3+URZ+0x110], R0 ;  /* 0x00011000030085a7 */ /* 0x000f2400080010ff */
[----:B----4-:R-:W-:Y:S05]  /*9660*/  @!P0 BRA `(.L_x_119) ;  /* 0xfffffffc00f08947 */ /* 0x010fea000383ffff */
[----:B------:R-:W-:Y:S05]  /*9670*/  BRA `(.L_x_118) ;  /* 0xffffffd400247947 */ /* 0x000fea000383ffff */
.L_x_127:
[----:B--2---:R2:W4:Y:S02]  /*9680*/  SYNCS.PHASECHK.TRANS64.TRYWAIT P0, [R83+URZ+0x110], R4 ;  /* 0x00011004530075a7 */ /* 0x00452400080011ff */
[----:B----4-:R-:W-:Y:S05]  /*9690*/  @!P0 NANOSLEEP.SYNCS 0x989680 ;  /* 0x009896800000895d */ /* 0x010fea0003900000 */
[----:B------:R-:W4:Y:S02]  /*96a0*/  @!P0 SYNCS.PHASECHK.TRANS64 P0, [R83+URZ+0x110], R4 ;  /* 0x00011004530085a7 */ /* 0x000f2400080010ff */
[----:B----4-:R-:W-:Y:S05]  /*96b0*/  @!P0 BRA `(.L_x_127) ;  /* 0xfffffffc00f08947 */ /* 0x010fea000383ffff */
[----:B------:R-:W-:Y:S05]  /*96c0*/  BRA `(.L_x_126) ;  /* 0xffffffdc00307947 */ /* 0x000fea000383ffff */
.L_x_135:
[----:B--2---:R2:W4:Y:S02]  /*96d0*/  SYNCS.PHASECHK.TRANS64.TRYWAIT P0, [R88+URZ+0x110], R3 ;  /* 0x00011003580075a7 */ /* 0x00452400080011ff */
[----:B----4-:R-:W-:Y:S05]  /*96e0*/  @!P0 NANOSLEEP.SYNCS 0x989680 ;  /* 0x009896800000895d */ /* 0x010fea0003900000 */
[----:B------:R-:W4:Y:S02]  /*96f0*/  @!P0 SYNCS.PHASECHK.TRANS64 P0, [R88+URZ+0x110], R3 ;  /* 0x00011003580085a7 */ /* 0x000f2400080010ff */
[----:B----4-:R-:W-:Y:S05]  /*9700*/  @!P0 BRA `(.L_x_135) ;  /* 0xfffffffc00f08947 */ /* 0x010fea000383ffff */
[----:B------:R-:W-:Y:S05]  /*9710*/  BRA `(.L_x_134) ;  /* 0xffffffe4003c7947 */ /* 0x000fea000383ffff */
        .weak           $__internal_0_$__cuda_sm10x_tcgen05_guardrail_trap_col_being_dealloced_not_returned_by_alloc
        .type           $__internal_0_$__cuda_sm10x_tcgen05_guardrail_trap_col_being_dealloced_not_returned_by_alloc,@function
        .size           $__internal_0_$__cuda_sm10x_tcgen05_guardrail_trap_col_being_dealloced_not_returned_by_alloc,($__internal_1_$__cuda_sm10x_tcgen05_guardrail_trap_phase_invalid_during_alloc - $__internal_0_$__cuda_sm10x_tcgen05_guardrail_trap_col_being_dealloced_not_returned_by_alloc)
$__internal_0_$__cuda_sm10x_tcgen05_guardrail_trap_col_being_dealloced_not_returned_by_alloc:
[----:B------:R-:W-:Y:S05]  /*9720*/  BPT.TRAP 0x1 ;  /* 0x000000040000795c */ /* 0x000fea0000300000 */
[----:B------:R-:W-:-:S04]  /*9730*/  HFMA2 R3, -RZ, RZ, 0, 0 ;  /* 0x00000000ff037431 */ /* 0x000fc800000001ff */
[----:B------:R-:W-:Y:S05]  /*9740*/  RET.REL.NODEC R2 `(_ZN7cutlass13device_kernelINS_4gemm6kernel13GemmUniversalIN4cute5tupleIJiiiiEEENS1_10collective13CollectiveMmaINS1_35MainloopSm100TmaUmmaWarpSpecializedILi17ELi2ELi4ENS5_IJNS4_1CILi1EEESB_SB_EEEEENS5_IJNSA_ILi64EEENSA_ILi128EEENSA_ILi32EEEEEENS_6half_tENS5_IJSB_llEEESI_NS5_IJlSB_lEEENS4_8TiledMMAINS4_8MMA_AtomIJNS4_20SM100_MMA_F16BF16_SSISI_SI_fLi64ELi128ELNS4_4UMMA5MajorE1ELSP_0ELNSO_7ScaleInE0ELSQ_0EEEEEENS4_6LayoutISC_NS5_IJNSA_ILi0EEESU_SU_EEEEENS5_IJNS4_10UnderscoreESX_SX_EEEEENS4_13SM90_TMA_LOADENS4_14ComposedLayoutINS4_7SwizzleILi3ELi4ELi3EEENS4_18smem_ptr_flag_bitsILi16EEENST_INS5_IJSE_NSA_ILi8EEEEEENS5_IJSB_SE_EEEEEEEvNS4_8identityES10_NS11_INS12_ILi2ELi4ELi3EEES15_NST_INS5_IJS16_SG_EEENS5_IJSG_SB_EEEEEEEvS1B_EENS_8epilogue10collective18CollectiveEpilogueINS1I_23Sm100TmaWarpSpecializedILi4ELi2ELi16ELb1ELb0EEEJSH_NS5_IJNST_ISE_SB_EENST_ISG_SB_EEEEESI_SK_SI_SK_NS1I_6fusion15FusionCallbacksIS1M_NS1Q_17LinearCombinationISI_fSI_fLNS_15FloatRoundStyleE2EEESH_S1P_JEEENS4_5SM1004TMEM4LOAD26SM100_TMEM_LOAD_16dp256b4xES10_S1G_NS4_17SM75_U32x4_LDSM_NENS4_14SM90_TMA_STOREES1G_NS4_17SM90_U32x4_STSM_NENS4_39AutoVectorizingCopyWithAssumedAlignmentILi128EEEEEEvvEEEEvNT_6ParamsE) ;  /* 0xffffff68022c7950 */ /* 0x000fea0003c3ffff */
        .weak           $__internal_1_$__cuda_sm10x_tcgen05_guardrail_trap_phase_invalid_during_alloc
        .type           $__internal_1_$__cuda_sm10x_tcgen05_guardrail_trap_phase_invalid_during_alloc,@function
        .size           $__internal_1_$__cuda_sm10x_tcgen05_guardrail_trap_phase_invalid_during_alloc,($__internal_2_$__cuda_sm10x_tcgen05_guardrail_trap_unallocated_columns_being_dealloced - $__internal_1_$__cuda_sm10x_tcgen05_guardrail_trap_phase_invalid_during_alloc)
$__internal_1_$__cuda_sm10x_tcgen05_guardrail_trap_phase_invalid_during_alloc:
[----:B------:R-:W-:Y:S05]  /*9750*/  BPT.TRAP 0x1 ;  /* 0x000000040000795c */ /* 0x000fea0000300000 */
[----:B------:R-:W-:-:S04]  /*9760*/  MOV R3, 0x0 ;  /* 0x0000000000037802 */ /* 0x000fc80000000f00 */
[----:B------:R-:W-:Y:S05]  /*9770*/  RET.REL.NODEC R2 `(_ZN7cutlass13device_kernelINS_4gemm6kernel13GemmUniversalIN4cute5tupleIJiiiiEEENS1_10collective13CollectiveMmaINS1_35MainloopSm100TmaUmmaWarpSpecializedILi17ELi2ELi4ENS5_IJNS4_1CILi1EEESB_SB_EEEEENS5_IJNSA_ILi64EEENSA_ILi128EEENSA_ILi32EEEEEENS_6half_tENS5_IJSB_llEEESI_NS5_IJlSB_lEEENS4_8TiledMMAINS4_8MMA_AtomIJNS4_20SM100_MMA_F16BF16_SSISI_SI_fLi64ELi128ELNS4_4UMMA5MajorE1ELSP_0ELNSO_7ScaleInE0ELSQ_0EEEEEENS4_6LayoutISC_NS5_IJNSA_ILi0EEESU_SU_EEEEENS5_IJNS4_10UnderscoreESX_SX_EEEEENS4_13SM90_TMA_LOADENS4_14ComposedLayoutINS4_7SwizzleILi3ELi4ELi3EEENS4_18smem_ptr_flag_bitsILi16EEENST_INS5_IJSE_NSA_ILi8EEEEEENS5_IJSB_SE_EEEEEEEvNS4_8identityES10_NS11_INS12_ILi2ELi4ELi3EEES15_NST_INS5_IJS16_SG_EEENS5_IJSG_SB_EEEEEEEvS1B_EENS_8epilogue10collective18CollectiveEpilogueINS1I_23Sm100TmaWarpSpecializedILi4ELi2ELi16ELb1ELb0EEEJSH_NS5_IJNST_ISE_SB_EENST_ISG_SB_EEEEESI_SK_SI_SK_NS1I_6fusion15FusionCallbacksIS1M_NS1Q_17LinearCombinationISI_fSI_fLNS_15FloatRoundStyleE2EEESH_S1P_JEEENS4_5SM1004TMEM4LOAD26SM100_TMEM_LOAD_16dp256b4xES10_S1G_NS4_17SM75_U32x4_LDSM_NENS4_14SM90_TMA_STOREES1G_NS4_17SM90_U32x4_STSM_NENS4_39AutoVectorizingCopyWithAssumedAlignmentILi128EEEEEEvvEEEEvNT_6ParamsE) ;  /* 0xffffff6802207950 */ /* 0x000fea0003c3ffff */
        .weak           $__internal_2_$__cuda_sm10x_tcgen05_guardrail_trap_unallocated_columns_being_dealloced
        .type           $__internal_2_$__cuda_sm10x_tcgen05_guardrail_trap_unallocated_columns_being_dealloced,@function
        .size           $__internal_2_$__cuda_sm10x_tcgen05_guardrail_trap_unallocated_columns_being_dealloced,(.L_x_216 - $__internal_2_$__cuda_sm10x_tcgen05_guardrail_trap_unallocated_columns_being_dealloced)
$__internal_2_$__cuda_sm10x_tcgen05_guardrail_trap_unallocated_columns_being_dealloced:
[----:B------:R-:W-:Y:S05]  /*9780*/  BPT.TRAP 0x1 ;  /* 0x000000040000795c */ /* 0x000fea0000300000 */
[----:B------:R-:W-:-:S04]  /*9790*/  HFMA2 R3, -RZ, RZ, 0, 0 ;  /* 0x00000000ff037431 */ /* 0x000fc800000001ff */
[----:B------:R-:W-:Y:S05]  /*97a0*/  RET.REL.NODEC R2 `(_ZN7cutlass13device_kernelINS_4gemm6kernel13GemmUniversalIN4cute5tupleIJiiiiEEENS1_10collective13CollectiveMmaINS1_35MainloopSm100TmaUmmaWarpSpecializedILi17ELi2ELi4ENS5_IJNS4_1CILi1EEESB_SB_EEEEENS5_IJNSA_ILi64EEENSA_ILi128EEENSA_ILi32EEEEEENS_6half_tENS5_IJSB_llEEESI_NS5_IJlSB_lEEENS4_8TiledMMAINS4_8MMA_AtomIJNS4_20SM100_MMA_F16BF16_SSISI_SI_fLi64ELi128ELNS4_4UMMA5MajorE1ELSP_0ELNSO_7ScaleInE0ELSQ_0EEEEEENS4_6LayoutISC_NS5_IJNSA_ILi0EEESU_SU_EEEEENS5_IJNS4_10UnderscoreESX_SX_EEEEENS4_13SM90_TMA_LOADENS4_14ComposedLayoutINS4_7SwizzleILi3ELi4ELi3EEENS4_18smem_ptr_flag_bitsILi16EEENST_INS5_IJSE_NSA_ILi8EEEEEENS5_IJSB_SE_EEEEEEEvNS4_8identityES10_NS11_INS12_ILi2ELi4ELi3EEES15_NST_INS5_IJS16_SG_EEENS5_IJSG_SB_EEEEEEEvS1B_EENS_8epilogue10collective18CollectiveEpilogueINS1I_23Sm100TmaWarpSpecializedILi4ELi2ELi16ELb1ELb0EEEJSH_NS5_IJNST_ISE_SB_EENST_ISG_SB_EEEEESI_SK_SI_SK_NS1I_6fusion15FusionCallbacksIS1M_NS1Q_17LinearCombinationISI_fSI_fLNS_15FloatRoundStyleE2EEESH_S1P_JEEENS4_5SM1004TMEM4LOAD26SM100_TMEM_LOAD_16dp256b4xES10_S1G_NS4_17SM75_U32x4_LDSM_NENS4_14SM90_TMA_STOREES1G_NS4_17SM90_U32x4_STSM_NENS4_39AutoVectorizingCopyWithAssumedAlignmentILi128EEEEEEvvEEEEvNT_6ParamsE) ;  /* 0xffffff6802147950 */ /* 0x000fea0003c3ffff */
.L_x_215:
[----:B------:R-:W-:-:S00]  /*97b0*/  BRA `(.L_x_215) ;  /* 0xfffffffc00fc7947 */ /* 0x000fc0000383ffff */
[----:B------:R-:W-:-:S00]  /*97c0*/  NOP ;  /* 0x0000000000007918 */ /* 0x000fc00000000000 */
        /* <DEDUP_REMOVED lines=11> */
.L_x_216:


//--------------------- .nv.global.init           --------------------------
	.section	.nv.global.init,"aw",@progbits
.nv.global.init:
	.type		$str$27,@object
	.size		$str$27,($str$28 - $str$27)
$str$27:
        /*0000*/ 	.byte	0x28, 0x61, 0x64, 0x64, 0x72, 0x65, 0x73, 0x73, 0x20, 0x26, 0x20, 0x6d, 0x61, 0x73, 0x6b, 0x29
        /*0010*/ 	.byte	0x20, 0x3d, 0x3d, 0x20, 0x30, 0x00
	.type		$str$28,@object
	.size		$str$28,($str$26 - $str$28)
$str$28:
        /*0016*/ 	.byte	0x2f, 0x74, 0x6d, 0x70, 0x2f, 0x63, 0x75, 0x74, 0x6c, 0x61, 0x73, 0x73, 0x5f, 0x73, 0x77, 0x65
        /*0026*/ 	.byte	0x65, 0x70, 0x5f, 0x73, 0x72, 0x63, 0x2f, 0x69, 0x6e, 0x63, 0x6c, 0x75, 0x64, 0x65, 0x2f, 0x63
        /*0036*/ 	.byte	0x75, 0x74, 0x65, 0x2f, 0x70, 0x6f, 0x69, 0x6e, 0x74, 0x65, 0x72, 0x5f, 0x66, 0x6c, 0x61, 0x67
        /*0046*/ 	.byte	0x67, 0x65, 0x64, 0x2e, 0x68, 0x70, 0x70, 0x00
	.type		$str$26,@object
	.size		$str$26,($str$25 - $str$26)
$str$26:
        /*004e*/ 	.byte	0x2f, 0x74, 0x6d, 0x70, 0x2f, 0x63, 0x75, 0x74, 0x6c, 0x61, 0x73, 0x73, 0x5f, 0x73, 0x77, 0x65
        /*005e*/ 	.byte	0x65, 0x70, 0x5f, 0x73, 0x72, 0x63, 0x2f, 0x69, 0x6e, 0x63, 0x6c, 0x75, 0x64, 0x65, 0x2f, 0x63
        /*006e*/ 	.byte	0x75, 0x74, 0x65, 0x2f, 0x61, 0x74, 0x6f, 0x6d, 0x2f, 0x63, 0x6f, 0x70, 0x79, 0x5f, 0x74, 0x72
        /*007e*/ 	.byte	0x61, 0x69, 0x74, 0x73, 0x5f, 0x73, 0x6d, 0x31, 0x30, 0x30, 0x2e, 0x68, 0x70, 0x70, 0x00
	.type		$str$25,@object
	.size		$str$25,(__unnamed_1 - $str$25)
$str$25:
        /*008d*/ 	.byte	0x28, 0x28, 0x75, 0x69, 0x6e, 0x74, 0x33, 0x32, 0x5f, 0x74, 0x28, 0x74, 0x68, 0x72, 0x65, 0x61
        /*009d*/ 	.byte	0x64, 0x49, 0x64, 0x78, 0x2e, 0x78, 0x29, 0x20, 0x2f, 0x20, 0x33, 0x32, 0x29, 0x20, 0x25, 0x20
        /*00ad*/ 	.byte	0x34, 0x29, 0x20, 0x3d, 0x3d, 0x20, 0x28, 0x28, 0x28, 0x74, 0x6d, 0x65, 0x6d, 0x5f, 0x61, 0x64
        /*00bd*/ 	.byte	0x64, 0x72, 0x20, 0x3e, 0x3e, 0x20, 0x31, 0x36, 0x29, 0x20, 0x2f, 0x20, 0x33, 0x32, 0x29, 0x20
        /*00cd*/ 	.byte	0x25, 0x20, 0x34, 0x29, 0x00
	.type		__unnamed_1,@object
	.size		__unnamed_1,(__unnamed_2 - __unnamed_1)
__unnamed_1:
        /*00d2*/ 	.byte	0x61, 0x75, 0x74, 0x6f, 0x20, 0x63, 0x75, 0x74, 0x65, 0x3a, 0x3a, 0x61, 0x73, 0x5f, 0x70, 0x6f
        /* <DEDUP_REMOVED lines=24> */
        /*0262*/ 	.byte	0x3e, 0x3e, 0x3e, 0x5d, 0x00
	.type		__unnamed_2,@object
	.size		__unnamed_2,(.L_2 - __unnamed_2)
__unnamed_2:
        /* <DEDUP_REMOVED lines=46> */
.L_2:


//--------------------- .nv.shared._ZN7cutlass13device_kernelINS_4gemm6kernel13GemmUniversalIN4cute5tupleIJiiiiEEENS1_10collective13CollectiveMmaINS1_35MainloopSm100TmaUmmaWarpSpecializedILi17ELi2ELi4ENS5_IJNS4_1CILi1EEESB_SB_EEEEENS5_IJNSA_ILi64EEENSA_ILi128EEENSA_ILi32EEEEEENS_6half_tENS5_IJSB_llEEESI_NS5_IJlSB_lEEENS4_8TiledMMAINS4_8MMA_AtomIJNS4_20SM100_MMA_F16BF16_SSISI_SI_fLi64ELi128ELNS4_4UMMA5MajorE1ELSP_0ELNSO_7ScaleInE0ELSQ_0EEEEEENS4_6LayoutISC_NS5_IJNSA_ILi0EEESU_SU_EEEEENS5_IJNS4_10UnderscoreESX_SX_EEEEENS4_13SM90_TMA_LOADENS4_14ComposedLayoutINS4_7SwizzleILi3ELi4ELi3EEENS4_18smem_ptr_flag_bitsILi16EEENST_INS5_IJSE_NSA_ILi8EEEEEENS5_IJSB_SE_EEEEEEEvNS4_8identityES10_NS11_INS12_ILi2ELi4ELi3EEES15_NST_INS5_IJS16_SG_EEENS5_IJSG_SB_EEEEEEEvS1B_EENS_8epilogue10collective18CollectiveEpilogueINS1I_23Sm100TmaWarpSpecializedILi4ELi2ELi16ELb1ELb0EEEJSH_NS5_IJNST_ISE_SB_EENST_ISG_SB_EEEEESI_SK_SI_SK_NS1I_6fusion15FusionCallbacksIS1M_NS1Q_17LinearCombinationISI_fSI_fLNS_15FloatRoundStyleE2EEESH_S1P_JEEENS4_5SM1004TMEM4LOAD26SM100_TMEM_LOAD_16dp256b4xES10_S1G_NS4_17SM75_U32x4_LDSM_NENS4_14SM90_TMA_STOREES1G_NS4_17SM90_U32x4_STSM_NENS4_39AutoVectorizingCopyWithAssumedAlignmentILi128EEEEEEvvEEEEvNT_6ParamsE --------------------------
	.section	.nv.shared._ZN7cutlass13device_kernelINS_4gemm6kernel13GemmUniversalIN4cute5tupleIJiiiiEEENS1_10collective13CollectiveMmaINS1_35MainloopSm100TmaUmmaWarpSpecializedILi17ELi2ELi4ENS5_IJNS4_1CILi1EEESB_SB_EEEEENS5_IJNSA_ILi64EEENSA_ILi128EEENSA_ILi32EEEEEENS_6half_tENS5_IJSB_llEEESI_NS5_IJlSB_lEEENS4_8TiledMMAINS4_8MMA_AtomIJNS4_20SM100_MMA_F16BF16_SSISI_SI_fLi64ELi128ELNS4_4UMMA5MajorE1ELSP_0ELNSO_7ScaleInE0ELSQ_0EEEEEENS4_6LayoutISC_NS5_IJNSA_ILi0EEESU_SU_EEEEENS5_IJNS4_10UnderscoreESX_SX_EEEEENS4_13SM90_TMA_LOADENS4_14ComposedLayoutINS4_7SwizzleILi3ELi4ELi3EEENS4_18smem_ptr_flag_bitsILi16EEENST_INS5_IJSE_NSA_ILi8EEEEEENS5_IJSB_SE_EEEEEEEvNS4_8identityES10_NS11_INS12_ILi2ELi4ELi3EEES15_NST_INS5_IJS16_SG_EEENS5_IJSG_SB_EEEEEEEvS1B_EENS_8epilogue10collective18CollectiveEpilogueINS1I_23Sm100TmaWarpSpecializedILi4ELi2ELi16ELb1ELb0EEEJSH_NS5_IJNST_ISE_SB_EENST_ISG_SB_EEEEESI_SK_SI_SK_NS1I_6fusion15FusionCallbacksIS1M_NS1Q_17LinearCombinationISI_fSI_fLNS_15FloatRoundStyleE2EEESH_S1P_JEEENS4_5SM1004TMEM4LOAD26SM100_TMEM_LOAD_16dp256b4xES10_S1G_NS4_17SM75_U32x4_LDSM_NENS4_14SM90_TMA_STOREES1G_NS4_17SM90_U32x4_STSM_NENS4_39AutoVectorizingCopyWithAssumedAlignmentILi128EEEEEEvvEEEEvNT_6ParamsE,"aw",@nobits
	.sectionflags	@""
	.align	16
	.zero		1024


//--------------------- .nv.shared.reserved.0     --------------------------
	.section	.nv.shared.reserved.0,"aw",@nobits
	.weak		__nv_reservedSMEM_offset_0_alias
	.size		__nv_reservedSMEM_offset_0_alias, 0, 64
	.other		__nv_reservedSMEM_offset_0_alias,@"STO_CUDA_RESERVED_SHARED STV_DEFAULT"
__nv_reservedSMEM_offset_0_alias:
	.zero		0
.nv.shared.reserved.0:
	.zero		64
	.weak		__nv_reservedSMEM_tcgen05_partition
	.type		__nv_reservedSMEM_tcgen05_partition,@object
	.size		__nv_reservedSMEM_tcgen05_partition,(.L_0 - __nv_reservedSMEM_tcgen05_partition)
__nv_reservedSMEM_tcgen05_partition:
	.zero		32
.L_0:


//--------------------- .nv.global                --------------------------
	.section	.nv.global,"aw",@nobits
.nv.global:
	.type		_ZN40_INTERNAL_8829fb2d_4_k_cu_720d4446_302264cute1_E,@object
	.size		_ZN40_INTERNAL_8829fb2d_4_k_cu_720d4446_302264cute1_E,(_ZN40_INTERNAL_8829fb2d_4_k_cu_720d4446_302264cuda3std3__45__cpo6cbeginE - _ZN40_INTERNAL_8829fb2d_4_k_cu_720d4446_302264cute1_E)
_ZN40_INTERNAL_8829fb2d_4_k_cu_720d4446_302264cute1_E:
	.zero		1
	.type		_ZN40_INTERNAL_8829fb2d_4_k_cu_720d4446_302264cuda3std3__45__cpo6cbeginE,@object
	.size		_ZN40_INTERNAL_8829fb2d_4_k_cu_720d4446_302264cuda3std3__45__cpo6cbeginE,(_ZN40_INTERNAL_8829fb2d_4_k_cu_720d4446_302264cuda3std3__48in_placeE - _ZN40_INTERNAL_8829fb2d_4_k_cu_720d4446_302264cuda3std3__45__cpo6cbeginE)
_ZN40_INTERNAL_8829fb2d_4_k_cu_720d4446_302264cuda3std3__45__cpo6cbeginE:
	.zero		1
	.type		_ZN40_INTERNAL_8829fb2d_4_k_cu_720d4446_302264cuda3std3__48in_placeE,@object
	.size		_ZN40_INTERNAL_8829fb2d_4_k_cu_720d4446_302264cuda3std3__48in_placeE,(_ZN40_INTERNAL_8829fb2d_4_k_cu_720d4446_302264cuda3std6ranges3__45__cpo9iter_moveE - _ZN40_INTERNAL_8829fb2d_4_k_cu_720d4446_302264cuda3std3__48in_placeE)
_ZN40_INTERNAL_8829fb2d_4_k_cu_720d4446_302264cuda3std3__48in_placeE:
	.zero		1
	.type		_ZN40_INTERNAL_8829fb2d_4_k_cu_720d4446_302264cuda3std6ranges3__45__cpo9iter_moveE,@object
	.size		_ZN40_INTERNAL_8829fb2d_4_k_cu_720d4446_302264cuda3std6ranges3__45__cpo9iter_moveE,(_ZN40_INTERNAL_8829fb2d_4_k_cu_720d4446_302264cuda3std3__45__cpo5beginE - _ZN40_INTERNAL_8829fb2d_4_k_cu_720d4446_302264cuda3std6ranges3__45__cpo9iter_moveE)
_ZN40_INTERNAL_8829fb2d_4_k_cu_720d4446_302264cuda3std6ranges3__45__cpo9iter_moveE:
	.zero		1
	.type		_ZN40_INTERNAL_8829fb2d_4_k_cu_720d4446_302264cuda3std3__45__cpo5beginE,@object
	.size		_ZN40_INTERNAL_8829fb2d_4_k_cu_720d4446_302264cuda3std3__45__cpo5beginE,(_ZN40_INTERNAL_8829fb2d_4_k_cu_720d4446_302264cuda3std3__442_GLOBAL__N__8829fb2d_4_k_cu_720d4446_302266ignoreE - _ZN40_INTERNAL_8829fb2d_4_k_cu_720d4446_302264cuda3std3__45__cpo5beginE)
_ZN40_INTERNAL_8829fb2d_4_k_cu_720d4446_302264cuda3std3__45__cpo5beginE:
	.zero		1
	.type		_ZN40_INTERNAL_8829fb2d_4_k_cu_720d4446_302264cuda3std3__442_GLOBAL__N__8829fb2d_4_k_cu_720d4446_302266ignoreE,@object
	.size		_ZN40_INTERNAL_8829fb2d_4_k_cu_720d4446_302264cuda3std3__442_GLOBAL__N__8829fb2d_4_k_cu_720d4446_302266ignoreE,(_ZN40_INTERNAL_8829fb2d_4_k_cu_720d4446_302264cute7productE - _ZN40_INTERNAL_8829fb2d_4_k_cu_720d4446_302264cuda3std3__442_GLOBAL__N__8829fb2d_4_k_cu_720d4446_302266ignoreE)
_ZN40_INTERNAL_8829fb2d_4_k_cu_720d4446_302264cuda3std3__442_GLOBAL__N__8829fb2d_4_k_cu_720d4446_302266ignoreE:
	.zero		1
	.type		_ZN40_INTERNAL_8829fb2d_4_k_cu_720d4446_302264cute7productE,@object
	.size		_ZN40_INTERNAL_8829fb2d_4_k_cu_720d4446_302264cute7productE,(_ZN40_INTERNAL_8829fb2d_4_k_cu_720d4446_302264cuda3std3__45__cpo3endE - _ZN40_INTERNAL_8829fb2d_4_k_cu_720d4446_302264cute7productE)
_ZN40_INTERNAL_8829fb2d_4_k_cu_720d4446_302264cute7productE:
	.zero		1
	.type		_ZN40_INTERNAL_8829fb2d_4_k_cu_720d4446_302264cuda3std3__45__cpo3endE,@object
	.size		_ZN40_INTERNAL_8829fb2d_4_k_cu_720d4446_302264cuda3std3__45__cpo3endE,(_ZN40_INTERNAL_8829fb2d_4_k_cu_720d4446_302264cuda3std3__419piecewise_constructE - _ZN40_INTERNAL_8829fb2d_4_k_cu_720d4446_302264cuda3std3__45__cpo3endE)
_ZN40_INTERNAL_8829fb2d_4_k_cu_720d4446_302264cuda3std3__45__cpo3endE:
	.zero		1
	.type		_ZN40_INTERNAL_8829fb2d_4_k_cu_720d4446_302264cuda3std3__419piecewise_constructE,@object
	.size		_ZN40_INTERNAL_8829fb2d_4_k_cu_720d4446_302264cuda3std3__419piecewise_constructE,(_ZN40_INTERNAL_8829fb2d_4_k_cu_720d4446_302264cuda3std3__45__cpo4cendE - _ZN40_INTERNAL_8829fb2d_4_k_cu_720d4446_302264cuda3std3__419piecewise_constructE)
_ZN40_INTERNAL_8829fb2d_4_k_cu_720d4446_302264cuda3std3__419piecewise_constructE:
	.zero		1
	.type		_ZN40_INTERNAL_8829fb2d_4_k_cu_720d4446_302264cuda3std3__45__cpo4cendE,@object
	.size		_ZN40_INTERNAL_8829fb2d_4_k_cu_720d4446_302264cuda3std3__45__cpo4cendE,(_ZN40_INTERNAL_8829fb2d_4_k_cu_720d4446_302264cuda3std6ranges3__45__cpo4swapE - _ZN40_INTERNAL_8829fb2d_4_k_cu_720d4446_302264cuda3std3__45__cpo4cendE)
_ZN40_INTERNAL_8829fb2d_4_k_cu_720d4446_302264cuda3std3__45__cpo4cendE:
	.zero		1
	.type		_ZN40_INTERNAL_8829fb2d_4_k_cu_720d4446_302264cuda3std6ranges3__45__cpo4swapE,@object
	.size		_ZN40_INTERNAL_8829fb2d_4_k_cu_720d4446_302264cuda3std6ranges3__45__cpo4swapE,(.L_10 - _ZN40_INTERNAL_8829fb2d_4_k_cu_720d4446_302264cuda3std6ranges3__45__cpo4swapE)
_ZN40_INTERNAL_8829fb2d_4_k_cu_720d4446_302264cuda3std6ranges3__45__cpo4swapE:
	.zero		1
.L_10:


//--------------------- .nv.constant0._ZN7cutlass13device_kernelINS_4gemm6kernel13GemmUniversalIN4cute5tupleIJiiiiEEENS1_10collective13CollectiveMmaINS1_35MainloopSm100TmaUmmaWarpSpecializedILi17ELi2ELi4ENS5_IJNS4_1CILi1EEESB_SB_EEEEENS5_IJNSA_ILi64EEENSA_ILi128EEENSA_ILi32EEEEEENS_6half_tENS5_IJSB_llEEESI_NS5_IJlSB_lEEENS4_8TiledMMAINS4_8MMA_AtomIJNS4_20SM100_MMA_F16BF16_SSISI_SI_fLi64ELi128ELNS4_4UMMA5MajorE1ELSP_0ELNSO_7ScaleInE0ELSQ_0EEEEEENS4_6LayoutISC_NS5_IJNSA_ILi0EEESU_SU_EEEEENS5_IJNS4_10UnderscoreESX_SX_EEEEENS4_13SM90_TMA_LOADENS4_14ComposedLayoutINS4_7SwizzleILi3ELi4ELi3EEENS4_18smem_ptr_flag_bitsILi16EEENST_INS5_IJSE_NSA_ILi8EEEEEENS5_IJSB_SE_EEEEEEEvNS4_8identityES10_NS11_INS12_ILi2ELi4ELi3EEES15_NST_INS5_IJS16_SG_EEENS5_IJSG_SB_EEEEEEEvS1B_EENS_8epilogue10collective18CollectiveEpilogueINS1I_23Sm100TmaWarpSpecializedILi4ELi2ELi16ELb1ELb0EEEJSH_NS5_IJNST_ISE_SB_EENST_ISG_SB_EEEEESI_SK_SI_SK_NS1I_6fusion15FusionCallbacksIS1M_NS1Q_17LinearCombinationISI_fSI_fLNS_15FloatRoundStyleE2EEESH_S1P_JEEENS4_5SM1004TMEM4LOAD26SM100_TMEM_LOAD_16dp256b4xES10_S1G_NS4_17SM75_U32x4_LDSM_NENS4_14SM90_TMA_STOREES1G_NS4_17SM90_U32x4_STSM_NENS4_39AutoVectorizingCopyWithAssumedAlignmentILi128EEEEEEvvEEEEvNT_6ParamsE --------------------------
	.section	.nv.constant0._ZN7cutlass13device_kernelINS_4gemm6kernel13GemmUniversalIN4cute5tupleIJiiiiEEENS1_10collective13CollectiveMmaINS1_35MainloopSm100TmaUmmaWarpSpecializedILi17ELi2ELi4ENS5_IJNS4_1CILi1EEESB_SB_EEEEENS5_IJNSA_ILi64EEENSA_ILi128EEENSA_ILi32EEEEEENS_6half_tENS5_IJSB_llEEESI_NS5_IJlSB_lEEENS4_8TiledMMAINS4_8MMA_AtomIJNS4_20SM100_MMA_F16BF16_SSISI_SI_fLi64ELi128ELNS4_4UMMA5MajorE1ELSP_0ELNSO_7ScaleInE0ELSQ_0EEEEEENS4_6LayoutISC_NS5_IJNSA_ILi0EEESU_SU_EEEEENS5_IJNS4_10UnderscoreESX_SX_EEEEENS4_13SM90_TMA_LOADENS4_14ComposedLayoutINS4_7SwizzleILi3ELi4ELi3EEENS4_18smem_ptr_flag_bitsILi16EEENST_INS5_IJSE_NSA_ILi8EEEEEENS5_IJSB_SE_EEEEEEEvNS4_8identityES10_NS11_INS12_ILi2ELi4ELi3EEES15_NST_INS5_IJS16_SG_EEENS5_IJSG_SB_EEEEEEEvS1B_EENS_8epilogue10collective18CollectiveEpilogueINS1I_23Sm100TmaWarpSpecializedILi4ELi2ELi16ELb1ELb0EEEJSH_NS5_IJNST_ISE_SB_EENST_ISG_SB_EEEEESI_SK_SI_SK_NS1I_6fusion15FusionCallbacksIS1M_NS1Q_17LinearCombinationISI_fSI_fLNS_15FloatRoundStyleE2EEESH_S1P_JEEENS4_5SM1004TMEM4LOAD26SM100_TMEM_LOAD_16dp256b4xES10_S1G_NS4_17SM75_U32x4_LDSM_NENS4_14SM90_TMA_STOREES1G_NS4_17SM90_U32x4_STSM_NENS4_39AutoVectorizingCopyWithAssumedAlignmentILi128EEEEEEvvEEEEvNT_6ParamsE,"a",@progbits
	.sectionflags	@""
	.align	4
.nv.constant0._ZN7cutlass13device_kernelINS_4gemm6kernel13GemmUniversalIN4cute5tupleIJiiiiEEENS1_10collective13CollectiveMmaINS1_35MainloopSm100TmaUmmaWarpSpecializedILi17ELi2ELi4ENS5_IJNS4_1CILi1EEESB_SB_EEEEENS5_IJNSA_ILi64EEENSA_ILi128EEENSA_ILi32EEEEEENS_6half_tENS5_IJSB_llEEESI_NS5_IJlSB_lEEENS4_8TiledMMAINS4_8MMA_AtomIJNS4_20SM100_MMA_F16BF16_SSISI_SI_fLi64ELi128ELNS4_4UMMA5MajorE1ELSP_0ELNSO_7ScaleInE0ELSQ_0EEEEEENS4_6LayoutISC_NS5_IJNSA_ILi0EEESU_SU_EEEEENS5_IJNS4_10UnderscoreESX_SX_EEEEENS4_13SM90_TMA_LOADENS4_14ComposedLayoutINS4_7SwizzleILi3ELi4ELi3EEENS4_18smem_ptr_flag_bitsILi16EEENST_INS5_IJSE_NSA_ILi8EEEEEENS5_IJSB_SE_EEEEEEEvNS4_8identityES10_NS11_INS12_ILi2ELi4ELi3EEES15_NST_INS5_IJS16_SG_EEENS5_IJSG_SB_EEEEEEEvS1B_EENS_8epilogue10collective18CollectiveEpilogueINS1I_23Sm100TmaWarpSpecializedILi4ELi2ELi16ELb1ELb0EEEJSH_NS5_IJNST_ISE_SB_EENST_ISG_SB_EEEEESI_SK_SI_SK_NS1I_6fusion15FusionCallbacksIS1M_NS1Q_17LinearCombinationISI_fSI_fLNS_15FloatRoundStyleE2EEESH_S1P_JEEENS4_5SM1004TMEM4LOAD26SM100_TMEM_LOAD_16dp256b4xES10_S1G_NS4_17SM75_U32x4_LDSM_NENS4_14SM90_TMA_STOREES1G_NS4_17SM90_U32x4_STSM_NENS4_39AutoVectorizingCopyWithAssumedAlignmentILi128EEEEEEvvEEEEvNT_6ParamsE:
	.zero		2944


//--------------------- SYMBOLS --------------------------

	.type		.nv.reservedSmem.offset0,@object
	.size		.nv.reservedSmem.offset0,0x4
	.type		.nv.reservedSmem.cap,@object
	.size		.nv.reservedSmem.cap,0x4
	.type		__assertfail,@function
